	.target	sm_90a

	.elftype	@"ET_EXEC"


//--------------------- .note.nv.tkinfo           --------------------------
	.section	.note.nv.tkinfo,"",@"SHT_NOTE"
	.sectionflags	@"SHF_NOTE_NV_TKINFO"
	.tkinfo
        /*0018*/ 	.word	0x00000002
        /*0030*/ 	.string	""
        /*0030*/ 	.string	"ptxas"
        /*0030*/ 	.string	"Cuda compilation tools, release 13.0, V13.0.88"
        /*0030*/ 	.string	"Build cuda_13.0.r13.0/compiler.36424714_0"
        /*0030*/ 	.string	"-arch sm_90a -m 64 "



//--------------------- .note.nv.cuinfo           --------------------------
	.section	.note.nv.cuinfo,"",@"SHT_NOTE"
	.sectionflags	@"SHF_NOTE_NV_CUINFO"
        /*0018*/ 	.short	0x0002
        /*001a*/ 	.short	0x005a
        /*001c*/ 	.short	0x0082
	.zero		2


//--------------------- .nv.info                  --------------------------
	.section	.nv.info,"",@"SHT_CUDA_INFO"
	.align	4


	//----- nvinfo : EIATTR_REGCOUNT
	.align		4
        /*0000*/ 	.byte	0x04, 0x2f
        /*0002*/ 	.short	(.L_15 - .L_14)
	.align		4
.L_14:
        /*0004*/ 	.word	index@(_ZN7cutlass13device_kernelINS_4gemm6kernel13GemmUniversalIN4cute5tupleIJiiiiEEENS1_10collective13CollectiveMmaINS1_34MainloopSm90TmaGmmaWarpSpecializedILi4ENS5_IJNS4_1CILi1EEESB_SB_EEENS1_35KernelTmaWarpSpecializedCooperativeEEENS5_IJNSA_ILi128EEENSA_ILi256EEENSA_ILi32EEEEEEfNS5_IJlSB_lEEEfSJ_NS4_8TiledMMAINS4_8MMA_AtomIJNS4_4SM904GMMA30MMA_64x256x8_F32TF32TF32_SS_TNILNSN_7ScaleInE1ELSP_1EEEEEENS4_6LayoutINS5_IJNSA_ILi2EEESB_SB_EEENS5_IJSB_NSA_ILi0EEESV_EEEEENS5_IJNS4_10UnderscoreESY_SY_EEEEENS4_13SM90_TMA_LOADENS4_14ComposedLayoutINS4_7SwizzleILi3ELi4ELi3EEENS4_18smem_ptr_flag_bitsILi32EEENSS_INS5_IJNSA_ILi8EEESH_EEENS5_IJSH_SB_EEEEEEEvNS4_8identityES11_S1B_vS1C_EENS_8epilogue10collective6detail29Sm90TmaWarpSpecializedAdapterINS1F_15DefaultEpilogueINS_10tfloat32_tESJ_SJ_NS1E_6thread17LinearCombinationIS1J_Li1EffLNS1K_9ScaleType4KindE0ELNS_15FloatRoundStyleE2ES1J_EENS1_15EpilogueDefaultEEEEEvvEEEEvNT_6ParamsE)
        /*0008*/ 	.word	0x000000a8


	//----- nvinfo : EIATTR_FRAME_SIZE
	.align		4
.L_15:
        /*000c*/ 	.byte	0x04, 0x11
        /*000e*/ 	.short	(.L_17 - .L_16)
	.align		4
.L_16:
        /*0010*/ 	.word	index@(_ZN7cutlass13device_kernelINS_4gemm6kernel13GemmUniversalIN4cute5tupleIJiiiiEEENS1_10collective13CollectiveMmaINS1_34MainloopSm90TmaGmmaWarpSpecializedILi4ENS5_IJNS4_1CILi1EEESB_SB_EEENS1_35KernelTmaWarpSpecializedCooperativeEEENS5_IJNSA_ILi128EEENSA_ILi256EEENSA_ILi32EEEEEEfNS5_IJlSB_lEEEfSJ_NS4_8TiledMMAINS4_8MMA_AtomIJNS4_4SM904GMMA30MMA_64x256x8_F32TF32TF32_SS_TNILNSN_7ScaleInE1ELSP_1EEEEEENS4_6LayoutINS5_IJNSA_ILi2EEESB_SB_EEENS5_IJSB_NSA_ILi0EEESV_EEEEENS5_IJNS4_10UnderscoreESY_SY_EEEEENS4_13SM90_TMA_LOADENS4_14ComposedLayoutINS4_7SwizzleILi3ELi4ELi3EEENS4_18smem_ptr_flag_bitsILi32EEENSS_INS5_IJNSA_ILi8EEESH_EEENS5_IJSH_SB_EEEEEEEvNS4_8identityES11_S1B_vS1C_EENS_8epilogue10collective6detail29Sm90TmaWarpSpecializedAdapterINS1F_15DefaultEpilogueINS_10tfloat32_tESJ_SJ_NS1E_6thread17LinearCombinationIS1J_Li1EffLNS1K_9ScaleType4KindE0ELNS_15FloatRoundStyleE2ES1J_EENS1_15EpilogueDefaultEEEEEvvEEEEvNT_6ParamsE)
        /*0014*/ 	.word	0x00000000


	//----- nvinfo : EIATTR_MIN_STACK_SIZE
	.align		4
.L_17:
        /*0018*/ 	.byte	0x04, 0x12
        /*001a*/ 	.short	(.L_19 - .L_18)
	.align		4
.L_18:
        /*001c*/ 	.word	index@(_ZN7cutlass13device_kernelINS_4gemm6kernel13GemmUniversalIN4cute5tupleIJiiiiEEENS1_10collective13CollectiveMmaINS1_34MainloopSm90TmaGmmaWarpSpecializedILi4ENS5_IJNS4_1CILi1EEESB_SB_EEENS1_35KernelTmaWarpSpecializedCooperativeEEENS5_IJNSA_ILi128EEENSA_ILi256EEENSA_ILi32EEEEEEfNS5_IJlSB_lEEEfSJ_NS4_8TiledMMAINS4_8MMA_AtomIJNS4_4SM904GMMA30MMA_64x256x8_F32TF32TF32_SS_TNILNSN_7ScaleInE1ELSP_1EEEEEENS4_6LayoutINS5_IJNSA_ILi2EEESB_SB_EEENS5_IJSB_NSA_ILi0EEESV_EEEEENS5_IJNS4_10UnderscoreESY_SY_EEEEENS4_13SM90_TMA_LOADENS4_14ComposedLayoutINS4_7SwizzleILi3ELi4ELi3EEENS4_18smem_ptr_flag_bitsILi32EEENSS_INS5_IJNSA_ILi8EEESH_EEENS5_IJSH_SB_EEEEEEEvNS4_8identityES11_S1B_vS1C_EENS_8epilogue10collective6detail29Sm90TmaWarpSpecializedAdapterINS1F_15DefaultEpilogueINS_10tfloat32_tESJ_SJ_NS1E_6thread17LinearCombinationIS1J_Li1EffLNS1K_9ScaleType4KindE0ELNS_15FloatRoundStyleE2ES1J_EENS1_15EpilogueDefaultEEEEEvvEEEEvNT_6ParamsE)
        /*0020*/ 	.word	0x00000000
.L_19:


//--------------------- .nv.compat                --------------------------
	.section	.nv.compat,"",@"SHT_CUDA_COMPAT_INFO"
	.align	4
        /*0000*/ 	.byte	0x02, 0x09, 0x01, 0x00, 0x02, 0x02, 0x04, 0x00, 0x02, 0x05, 0x05, 0x00, 0x03, 0x07, 0x01, 0x01
        /*0010*/ 	.byte	0x02, 0x03, 0x01, 0x00, 0x02, 0x06, 0x01, 0x00, 0x04, 0x0b, 0x08, 0x00, 0x00, 0x00, 0x00, 0x00
        /*0020*/ 	.byte	0x00, 0x00, 0x00, 0x00


//--------------------- .nv.info._ZN7cutlass13device_kernelINS_4gemm6kernel13GemmUniversalIN4cute5tupleIJiiiiEEENS1_10collective13CollectiveMmaINS1_34MainloopSm90TmaGmmaWarpSpecializedILi4ENS5_IJNS4_1CILi1EEESB_SB_EEENS1_35KernelTmaWarpSpecializedCooperativeEEENS5_IJNSA_ILi128EEENSA_ILi256EEENSA_ILi32EEEEEEfNS5_IJlSB_lEEEfSJ_NS4_8TiledMMAINS4_8MMA_AtomIJNS4_4SM904GMMA30MMA_64x256x8_F32TF32TF32_SS_TNILNSN_7ScaleInE1ELSP_1EEEEEENS4_6LayoutINS5_IJNSA_ILi2EEESB_SB_EEENS5_IJSB_NSA_ILi0EEESV_EEEEENS5_IJNS4_10UnderscoreESY_SY_EEEEENS4_13SM90_TMA_LOADENS4_14ComposedLayoutINS4_7SwizzleILi3ELi4ELi3EEENS4_18smem_ptr_flag_bitsILi32EEENSS_INS5_IJNSA_ILi8EEESH_EEENS5_IJSH_SB_EEEEEEEvNS4_8identityES11_S1B_vS1C_EENS_8epilogue10collective6detail29Sm90TmaWarpSpecializedAdapterINS1F_15DefaultEpilogueINS_10tfloat32_tESJ_SJ_NS1E_6thread17LinearCombinationIS1J_Li1EffLNS1K_9ScaleType4KindE0ELNS_15FloatRoundStyleE2ES1J_EENS1_15EpilogueDefaultEEEEEvvEEEEvNT_6ParamsE --------------------------
	.section	.nv.info._ZN7cutlass13device_kernelINS_4gemm6kernel13GemmUniversalIN4cute5tupleIJiiiiEEENS1_10collective13CollectiveMmaINS1_34MainloopSm90TmaGmmaWarpSpecializedILi4ENS5_IJNS4_1CILi1EEESB_SB_EEENS1_35KernelTmaWarpSpecializedCooperativeEEENS5_IJNSA_ILi128EEENSA_ILi256EEENSA_ILi32EEEEEEfNS5_IJlSB_lEEEfSJ_NS4_8TiledMMAINS4_8MMA_AtomIJNS4_4SM904GMMA30MMA_64x256x8_F32TF32TF32_SS_TNILNSN_7ScaleInE1ELSP_1EEEEEENS4_6LayoutINS5_IJNSA_ILi2EEESB_SB_EEENS5_IJSB_NSA_ILi0EEESV_EEEEENS5_IJNS4_10UnderscoreESY_SY_EEEEENS4_13SM90_TMA_LOADENS4_14ComposedLayoutINS4_7SwizzleILi3ELi4ELi3EEENS4_18smem_ptr_flag_bitsILi32EEENSS_INS5_IJNSA_ILi8EEESH_EEENS5_IJSH_SB_EEEEEEEvNS4_8identityES11_S1B_vS1C_EENS_8epilogue10collective6detail29Sm90TmaWarpSpecializedAdapterINS1F_15DefaultEpilogueINS_10tfloat32_tESJ_SJ_NS1E_6thread17LinearCombinationIS1J_Li1EffLNS1K_9ScaleType4KindE0ELNS_15FloatRoundStyleE2ES1J_EENS1_15EpilogueDefaultEEEEEvvEEEEvNT_6ParamsE,"",@"SHT_CUDA_INFO"
	.sectionflags	@""
	.align	4


	//----- nvinfo : EIATTR_CUDA_API_VERSION
	.align		4
        /*0000*/ 	.byte	0x04, 0x37
        /*0002*/ 	.short	(.L_21 - .L_20)
.L_20:
        /*0004*/ 	.word	0x00000082


	//----- nvinfo : EIATTR_KPARAM_INFO
	.align		4
.L_21:
        /*0008*/ 	.byte	0x04, 0x17
        /*000a*/ 	.short	(.L_23 - .L_22)
.L_22:
        /*000c*/ 	.word	0x00000000
        /*0010*/ 	.short	0x0000
        /*0012*/ 	.short	0x0070
        /*0014*/ 	.byte	0x00, 0xf0, 0x01, 0x10


	//----- nvinfo : EIATTR_SPARSE_MMA_MASK
	.align		4
.L_23:
        /*0018*/ 	.byte	0x03, 0x50
        /*001a*/ 	.short	0x0000


	//----- nvinfo : EIATTR_MAXREG_COUNT
	.align		4
        /*001c*/ 	.byte	0x03, 0x1b
        /*001e*/ 	.short	0x00a8


	//----- nvinfo : EIATTR_NUM_BARRIERS
	.align		4
        /*0020*/ 	.byte	0x02, 0x4c
        /*0022*/ 	.byte	0x01
	.zero		1


	//----- nvinfo : EIATTR_EXTERNS
	.align		4
        /*0024*/ 	.byte	0x04, 0x0f
        /*0026*/ 	.short	(.L_25 - .L_24)


	//   ....[0]....
	.align		4
.L_24:
        /*0028*/ 	.word	index@(__assertfail)


	//----- nvinfo : EIATTR_MERCURY_ISA_VERSION
	.align		4
.L_25:
        /*002c*/ 	.byte	0x03, 0x5f
        /*002e*/ 	.short	0x0101


	//----- nvinfo : EIATTR_INT_WARP_WIDE_INSTR_OFFSETS
	.align		4
        /*0030*/ 	.byte	0x04, 0x31
        /*0032*/ 	.short	(.L_27 - .L_26)


	//   ....[0]....
.L_26:
        /*0034*/ 	.word	0x000003b0


	//   ....[1]....
        /*0038*/ 	.word	0x000003e0


	//   ....[2]....
        /*003c*/ 	.word	0x000004c0


	//----- nvinfo : EIATTR_COOP_GROUP_MASK_REGIDS
	.align		4
.L_27:
        /*0040*/ 	.byte	0x04, 0x29
        /*0042*/ 	.short	(.L_29 - .L_28)


	//   ....[0]....
.L_28:
        /*0044*/ 	.word	0xffffffff


	//   ....[1]....
        /*0048*/ 	.word	0xffffffff


	//   ....[2]....
        /*004c*/ 	.word	0xffffffff


	//   ....[3]....
        /*0050*/ 	.word	0xffffffff


	//   ....[4]....
        /*0054*/ 	.word	0xffffffff


	//----- nvinfo : EIATTR_COOP_GROUP_INSTR_OFFSETS
	.align		4
.L_29:
        /*0058*/ 	.byte	0x04, 0x28
        /*005a*/ 	.short	(.L_31 - .L_30)


	//   ....[0]....
.L_30:
        /*005c*/ 	.word	0x00000060


	//   ....[1]....
        /*0060*/ 	.word	0x00000070


	//   ....[2]....
        /*0064*/ 	.word	0x00000130


	//   ....[3]....
        /*0068*/ 	.word	0x000002c0


	//   ....[4]....
        /*006c*/ 	.word	0x00000f70


	//----- nvinfo : EIATTR_REG_RECONFIG
	.align		4
.L_31:
        /*0070*/ 	.byte	0x01, 0x54
	.zero		2


	//----- nvinfo : EIATTR_SYSCALL_OFFSETS
	.align		4
        /*0074*/ 	.byte	0x04, 0x46
        /*0076*/ 	.short	(.L_33 - .L_32)


	//   ....[0]....
.L_32:
        /*0078*/ 	.word	0x00001130


	//----- nvinfo : EIATTR_MBARRIER_INSTR_OFFSETS
	.align		4
.L_33:
        /*007c*/ 	.byte	0x04, 0x39
        /*007e*/ 	.short	(.L_35 - .L_34)


	//   ....[0]....
.L_34:
        /*0080*/ 	.word	0x00000230
        /*0084*/ 	.word	0x000000ff
        /*0088*/ 	.word	0x00000000
        /*008c*/ 	.short	0x0100
        /*008e*/ 	.byte	0x08
	.zero		1


	//   ....[1]....
        /*0090*/ 	.word	0x00000240
        /*0094*/ 	.word	0x000000ff
        /*0098*/ 	.word	0x00000020
        /*009c*/ 	.short	0x0100
        /*009e*/ 	.byte	0x08
	.zero		1


	//   ....[2]....
        /*00a0*/ 	.word	0x00000250
        /*00a4*/ 	.word	0x000000ff
        /*00a8*/ 	.word	0x00000008
        /*00ac*/ 	.short	0x0100
        /*00ae*/ 	.byte	0x08
	.zero		1


	//   ....[3]....
        /*00b0*/ 	.word	0x00000260
        /*00b4*/ 	.word	0x000000ff
        /*00b8*/ 	.word	0x00000028
        /*00bc*/ 	.short	0x0100
        /*00be*/ 	.byte	0x08
	.zero		1


	//   ....[4]....
        /*00c0*/ 	.word	0x00000270
        /*00c4*/ 	.word	0x000000ff
        /*00c8*/ 	.word	0x00000010
        /*00cc*/ 	.short	0x0100
        /*00ce*/ 	.byte	0x08
	.zero		1


	//   ....[5]....
        /*00d0*/ 	.word	0x00000280
        /*00d4*/ 	.word	0x000000ff
        /*00d8*/ 	.word	0x00000030
        /*00dc*/ 	.short	0x0100
        /*00de*/ 	.byte	0x08
	.zero		1


	//   ....[6]....
        /*00e0*/ 	.word	0x00000290
        /*00e4*/ 	.word	0x000000ff
        /*00e8*/ 	.word	0x00000018
        /*00ec*/ 	.short	0x0100
        /*00ee*/ 	.byte	0x08
	.zero		1


	//   ....[7]....
        /*00f0*/ 	.word	0x000002a0
        /*00f4*/ 	.word	0x000000ff
        /*00f8*/ 	.word	0x00000038
        /*00fc*/ 	.short	0x0100
        /*00fe*/ 	.byte	0x08
	.zero		1


	//   ....[8]....
        /*0100*/ 	.word	0x00000530
        /*0104*/ 	.word	0x000000ff
        /*0108*/ 	.word	0x00000050
        /*010c*/ 	.short	0x0100
        /*010e*/ 	.byte	0x06
	.zero		1


	//   ....[9]....
        /*0110*/ 	.word	0x00000590
        /*0114*/ 	.word	0x000000ff
        /*0118*/ 	.word	0x00000058
        /*011c*/ 	.short	0x0100
        /*011e*/ 	.byte	0x06
	.zero		1


	//   ....[10]....
        /*0120*/ 	.word	0x000011b0
        /*0124*/ 	.word	0x00000003
        /*0128*/ 	.word	0x00000000
        /*012c*/ 	.short	0x010a
        /*012e*/ 	.byte	0x3f
	.zero		1


	//   ....[11]....
        /*0130*/ 	.word	0x000011f0
        /*0134*/ 	.word	0x00000003
        /*0138*/ 	.word	0x00000000
        /*013c*/ 	.short	0x010a
        /*013e*/ 	.byte	0x3f
	.zero		1


	//   ....[12]....
        /*0140*/ 	.word	0x000015c0
        /*0144*/ 	.word	0x000000ff
        /*0148*/ 	.word	0x00000000
        /*014c*/ 	.short	0x010a
        /*014e*/ 	.byte	0x08
	.zero		1


	//   ....[13]....
        /*0150*/ 	.word	0x00001600
        /*0154*/ 	.word	0x000000ff
        /*0158*/ 	.word	0x00000000
        /*015c*/ 	.short	0x010a
        /*015e*/ 	.byte	0x08
	.zero		1


	//   ....[14]....
        /*0160*/ 	.word	0x00001890
        /*0164*/ 	.word	0x000000ff
        /*0168*/ 	.word	0x00000000
        /*016c*/ 	.short	0x0101
        /*016e*/ 	.byte	0x08
	.zero		1


	//   ....[15]....
        /*0170*/ 	.word	0x00001a70
        /*0174*/ 	.word	0x000000ff
        /*0178*/ 	.word	0x00000000
        /*017c*/ 	.short	0x0101
        /*017e*/ 	.byte	0x04
	.zero		1


	//   ....[16]....
        /*0180*/ 	.word	0x0000a8e0
        /*0184*/ 	.word	0x0000000c
        /*0188*/ 	.word	0x00000020
        /*018c*/ 	.short	0x010a
        /*018e*/ 	.byte	0x3f
	.zero		1


	//   ....[17]....
        /*0190*/ 	.word	0x0000aca0
        /*0194*/ 	.word	0x00000005
        /*0198*/ 	.word	0x00000058
        /*019c*/ 	.short	0x0101
        /*019e*/ 	.byte	0x3f
	.zero		1


	//   ....[18]....
        /*01a0*/ 	.word	0x0000b3a0
        /*01a4*/ 	.word	0x00000007
        /*01a8*/ 	.word	0x00000000
        /*01ac*/ 	.short	0x010a
        /*01ae*/ 	.byte	0x3f
	.zero		1


	//   ....[19]....
        /*01b0*/ 	.word	0x0000b420
        /*01b4*/ 	.word	0x00000006
        /*01b8*/ 	.word	0x00000000
        /*01bc*/ 	.short	0x010a
        /*01be*/ 	.byte	0x3f
	.zero		1


	//   ....[20]....
        /*01c0*/ 	.word	0x0000b4b0
        /*01c4*/ 	.word	0x00000007
        /*01c8*/ 	.word	0x00000000
        /*01cc*/ 	.short	0x010a
        /*01ce*/ 	.byte	0x3f
	.zero		1


	//   ....[21]....
        /*01d0*/ 	.word	0x0000b540
        /*01d4*/ 	.word	0x00000005
        /*01d8*/ 	.word	0x00000000
        /*01dc*/ 	.short	0x010a
        /*01de*/ 	.byte	0x3f
	.zero		1


	//   ....[22]....
        /*01e0*/ 	.word	0x0000b5a0
        /*01e4*/ 	.word	0x00000003
        /*01e8*/ 	.word	0x00000000
        /*01ec*/ 	.short	0x010a
        /*01ee*/ 	.byte	0x3f
	.zero		1


	//   ....[23]....
        /*01f0*/ 	.word	0x0000b600
        /*01f4*/ 	.word	0x00000004
        /*01f8*/ 	.word	0x00000000
        /*01fc*/ 	.short	0x010a
        /*01fe*/ 	.byte	0x3f
	.zero		1


	//   ....[24]....
        /*0200*/ 	.word	0x0000b6d0
        /*0204*/ 	.word	0x0000000c
        /*0208*/ 	.word	0x00000020
        /*020c*/ 	.short	0x010a
        /*020e*/ 	.byte	0x3f
	.zero		1


	//   ....[25]....
        /*0210*/ 	.word	0x0000b7a0
        /*0214*/ 	.word	0x00000007
        /*0218*/ 	.word	0x00000000
        /*021c*/ 	.short	0x010a
        /*021e*/ 	.byte	0x3f
	.zero		1


	//   ....[26]....
        /*0220*/ 	.word	0x0000b7f0
        /*0224*/ 	.word	0x00000006
        /*0228*/ 	.word	0x00000000
        /*022c*/ 	.short	0x010a
        /*022e*/ 	.byte	0x3f
	.zero		1


	//   ....[27]....
        /*0230*/ 	.word	0x0000b840
        /*0234*/ 	.word	0x00000007
        /*0238*/ 	.word	0x00000000
        /*023c*/ 	.short	0x010a
        /*023e*/ 	.byte	0x3f
	.zero		1


	//----- nvinfo : EIATTR_NUM_MBARRIERS
	.align		4
.L_35:
        /*0240*/ 	.byte	0x03, 0x38
        /*0242*/ 	.short	0x000a


	//----- nvinfo : EIATTR_EXIT_INSTR_OFFSETS
	.align		4
        /*0244*/ 	.byte	0x04, 0x1c
        /*0246*/ 	.short	(.L_37 - .L_36)


	//   ....[0]....
.L_36:
        /*0248*/ 	.word	0x000005e0


	//   ....[1]....
        /*024c*/ 	.word	0x00000ea0


	//   ....[2]....
        /*0250*/ 	.word	0x00009f50


	//   ....[3]....
        /*0254*/ 	.word	0x0000a580


	//   ....[4]....
        /*0258*/ 	.word	0x0000b590


	//----- nvinfo : EIATTR_MAX_THREADS
	.align		4
.L_37:
        /*025c*/ 	.byte	0x04, 0x05
        /*025e*/ 	.short	(.L_39 - .L_38)
.L_38:
        /*0260*/ 	.word	0x00000180
        /*0264*/ 	.word	0x00000001
        /*0268*/ 	.word	0x00000001


	//----- nvinfo : EIATTR_CRS_STACK_SIZE
	.align		4
.L_39:
        /*026c*/ 	.byte	0x04, 0x1e
        /*026e*/ 	.short	(.L_41 - .L_40)
.L_40:
        /*0270*/ 	.word	0x00000000


	//----- nvinfo : EIATTR_CBANK_PARAM_SIZE
	.align		4
.L_41:
        /*0274*/ 	.byte	0x03, 0x19
        /*0276*/ 	.short	0x0470


	//----- nvinfo : EIATTR_PARAM_CBANK
	.align		4
        /*0278*/ 	.byte	0x04, 0x0a
        /*027a*/ 	.short	(.L_43 - .L_42)
	.align		4
.L_42:
        /*027c*/ 	.word	index@(.nv.constant0._ZN7cutlass13device_kernelINS_4gemm6kernel13GemmUniversalIN4cute5tupleIJiiiiEEENS1_10collective13CollectiveMmaINS1_34MainloopSm90TmaGmmaWarpSpecializedILi4ENS5_IJNS4_1CILi1EEESB_SB_EEENS1_35KernelTmaWarpSpecializedCooperativeEEENS5_IJNSA_ILi128EEENSA_ILi256EEENSA_ILi32EEEEEEfNS5_IJlSB_lEEEfSJ_NS4_8TiledMMAINS4_8MMA_AtomIJNS4_4SM904GMMA30MMA_64x256x8_F32TF32TF32_SS_TNILNSN_7ScaleInE1ELSP_1EEEEEENS4_6LayoutINS5_IJNSA_ILi2EEESB_SB_EEENS5_IJSB_NSA_ILi0EEESV_EEEEENS5_IJNS4_10UnderscoreESY_SY_EEEEENS4_13SM90_TMA_LOADENS4_14ComposedLayoutINS4_7SwizzleILi3ELi4ELi3EEENS4_18smem_ptr_flag_bitsILi32EEENSS_INS5_IJNSA_ILi8EEESH_EEENS5_IJSH_SB_EEEEEEEvNS4_8identityES11_S1B_vS1C_EENS_8epilogue10collective6detail29Sm90TmaWarpSpecializedAdapterINS1F_15DefaultEpilogueINS_10tfloat32_tESJ_SJ_NS1E_6thread17LinearCombinationIS1J_Li1EffLNS1K_9ScaleType4KindE0ELNS_15FloatRoundStyleE2ES1J_EENS1_15EpilogueDefaultEEEEEvvEEEEvNT_6ParamsE)
        /*0280*/ 	.short	0x0210
        /*0282*/ 	.short	0x0470


	//----- nvinfo : EIATTR_SW_WAR
	.align		4
.L_43:
        /*0284*/ 	.byte	0x04, 0x36
        /*0286*/ 	.short	(.L_45 - .L_44)
.L_44:
        /*0288*/ 	.word	0x00000008
.L_45:


//--------------------- .nv.callgraph             --------------------------
	.section	.nv.callgraph,"",@"SHT_CUDA_CALLGRAPH"
	.align	4
	.sectionentsize	8
	.align		4
        /*0000*/ 	.word	0x00000000
	.align		4
        /*0004*/ 	.word	0xffffffff
	.align		4
        /*0008*/ 	.word	index@(_ZN7cutlass13device_kernelINS_4gemm6kernel13GemmUniversalIN4cute5tupleIJiiiiEEENS1_10collective13CollectiveMmaINS1_34MainloopSm90TmaGmmaWarpSpecializedILi4ENS5_IJNS4_1CILi1EEESB_SB_EEENS1_35KernelTmaWarpSpecializedCooperativeEEENS5_IJNSA_ILi128EEENSA_ILi256EEENSA_ILi32EEEEEEfNS5_IJlSB_lEEEfSJ_NS4_8TiledMMAINS4_8MMA_AtomIJNS4_4SM904GMMA30MMA_64x256x8_F32TF32TF32_SS_TNILNSN_7ScaleInE1ELSP_1EEEEEENS4_6LayoutINS5_IJNSA_ILi2EEESB_SB_EEENS5_IJSB_NSA_ILi0EEESV_EEEEENS5_IJNS4_10UnderscoreESY_SY_EEEEENS4_13SM90_TMA_LOADENS4_14ComposedLayoutINS4_7SwizzleILi3ELi4ELi3EEENS4_18smem_ptr_flag_bitsILi32EEENSS_INS5_IJNSA_ILi8EEESH_EEENS5_IJSH_SB_EEEEEEEvNS4_8identityES11_S1B_vS1C_EENS_8epilogue10collective6detail29Sm90TmaWarpSpecializedAdapterINS1F_15DefaultEpilogueINS_10tfloat32_tESJ_SJ_NS1E_6thread17LinearCombinationIS1J_Li1EffLNS1K_9ScaleType4KindE0ELNS_15FloatRoundStyleE2ES1J_EENS1_15EpilogueDefaultEEEEEvvEEEEvNT_6ParamsE)
	.align		4
        /*000c*/ 	.word	index@(__assertfail)
	.align		4
        /*0010*/ 	.word	0x00000000
	.align		4
        /*0014*/ 	.word	0xfffffffe
	.align		4
        /*0018*/ 	.word	0x00000000
	.align		4
        /*001c*/ 	.word	0xfffffffd
	.align		4
        /*0020*/ 	.word	0x00000000
	.align		4
        /*0024*/ 	.word	0xfffffffc


//--------------------- .nv.constant4             --------------------------
	.section	.nv.constant4,"a",@progbits
	.align	8
	.align		8
.nv.constant4:
        /*0000*/ 	.dword	__assertfail
	.align		8
        /*0008*/ 	.dword	__unnamed_1
	.align		8
        /*0010*/ 	.dword	_ZN39_INTERNAL_b08548c4_4_k_cu_ca0156cb_29304cuda3std3__45__cpo5beginE
	.align		8
        /*0018*/ 	.dword	_ZN39_INTERNAL_b08548c4_4_k_cu_ca0156cb_29304cuda3std3__45__cpo3endE
	.align		8
        /*0020*/ 	.dword	_ZN39_INTERNAL_b08548c4_4_k_cu_ca0156cb_29304cuda3std3__45__cpo6cbeginE
	.align		8
        /*0028*/ 	.dword	_ZN39_INTERNAL_b08548c4_4_k_cu_ca0156cb_29304cuda3std3__45__cpo4cendE
	.align		8
        /*0030*/ 	.dword	_ZN39_INTERNAL_b08548c4_4_k_cu_ca0156cb_29304cuda3std3__441_GLOBAL__N__b08548c4_4_k_cu_ca0156cb_29306ignoreE
	.align		8
        /*0038*/ 	.dword	_ZN39_INTERNAL_b08548c4_4_k_cu_ca0156cb_29304cuda3std3__419piecewise_constructE
	.align		8
        /*0040*/ 	.dword	_ZN39_INTERNAL_b08548c4_4_k_cu_ca0156cb_29304cuda3std3__48in_placeE
	.align		8
        /*0048*/ 	.dword	_ZN39_INTERNAL_b08548c4_4_k_cu_ca0156cb_29304cuda3std6ranges3__45__cpo4swapE
	.align		8
        /*0050*/ 	.dword	_ZN39_INTERNAL_b08548c4_4_k_cu_ca0156cb_29304cuda3std6ranges3__45__cpo9iter_moveE
	.align		8
        /*0058*/ 	.dword	_ZN39_INTERNAL_b08548c4_4_k_cu_ca0156cb_29304cute7productE
	.align		8
        /*0060*/ 	.dword	_ZN39_INTERNAL_b08548c4_4_k_cu_ca0156cb_29304cute1_E
	.align		8
        /*0068*/ 	.dword	$str$22
	.align		8
        /*0070*/ 	.dword	$str$23


//--------------------- .text._ZN7cutlass13device_kernelINS_4gemm6kernel13GemmUniversalIN4cute5tupleIJiiiiEEENS1_10collective13CollectiveMmaINS1_34MainloopSm90TmaGmmaWarpSpecializedILi4ENS5_IJNS4_1CILi1EEESB_SB_EEENS1_35KernelTmaWarpSpecializedCooperativeEEENS5_IJNSA_ILi128EEENSA_ILi256EEENSA_ILi32EEEEEEfNS5_IJlSB_lEEEfSJ_NS4_8TiledMMAINS4_8MMA_AtomIJNS4_4SM904GMMA30MMA_64x256x8_F32TF32TF32_SS_TNILNSN_7ScaleInE1ELSP_1EEEEEENS4_6LayoutINS5_IJNSA_ILi2EEESB_SB_EEENS5_IJSB_NSA_ILi0EEESV_EEEEENS5_IJNS4_10UnderscoreESY_SY_EEEEENS4_13SM90_TMA_LOADENS4_14ComposedLayoutINS4_7SwizzleILi3ELi4ELi3EEENS4_18smem_ptr_flag_bitsILi32EEENSS_INS5_IJNSA_ILi8EEESH_EEENS5_IJSH_SB_EEEEEEEvNS4_8identityES11_S1B_vS1C_EENS_8epilogue10collective6detail29Sm90TmaWarpSpecializedAdapterINS1F_15DefaultEpilogueINS_10tfloat32_tESJ_SJ_NS1E_6thread17LinearCombinationIS1J_Li1EffLNS1K_9ScaleType4KindE0ELNS_15FloatRoundStyleE2ES1J_EENS1_15EpilogueDefaultEEEEEvvEEEEvNT_6ParamsE --------------------------
	.section	.text._ZN7cutlass13device_kernelINS_4gemm6kernel13GemmUniversalIN4cute5tupleIJiiiiEEENS1_10collective13CollectiveMmaINS1_34MainloopSm90TmaGmmaWarpSpecializedILi4ENS5_IJNS4_1CILi1EEESB_SB_EEENS1_35KernelTmaWarpSpecializedCooperativeEEENS5_IJNSA_ILi128EEENSA_ILi256EEENSA_ILi32EEEEEEfNS5_IJlSB_lEEEfSJ_NS4_8TiledMMAINS4_8MMA_AtomIJNS4_4SM904GMMA30MMA_64x256x8_F32TF32TF32_SS_TNILNSN_7ScaleInE1ELSP_1EEEEEENS4_6LayoutINS5_IJNSA_ILi2EEESB_SB_EEENS5_IJSB_NSA_ILi0EEESV_EEEEENS5_IJNS4_10UnderscoreESY_SY_EEEEENS4_13SM90_TMA_LOADENS4_14ComposedLayoutINS4_7SwizzleILi3ELi4ELi3EEENS4_18smem_ptr_flag_bitsILi32EEENSS_INS5_IJNSA_ILi8EEESH_EEENS5_IJSH_SB_EEEEEEEvNS4_8identityES11_S1B_vS1C_EENS_8epilogue10collective6detail29Sm90TmaWarpSpecializedAdapterINS1F_15DefaultEpilogueINS_10tfloat32_tESJ_SJ_NS1E_6thread17LinearCombinationIS1J_Li1EffLNS1K_9ScaleType4KindE0ELNS_15FloatRoundStyleE2ES1J_EENS1_15EpilogueDefaultEEEEEvvEEEEvNT_6ParamsE,"ax",@progbits
	.align	128
.text._ZN7cutlass13device_kernelINS_4gemm6kernel13GemmUniversalIN4cute5tupleIJiiiiEEENS1_10collective13CollectiveMmaINS1_34MainloopSm90TmaGmmaWarpSpecializedILi4ENS5_IJNS4_1CILi1EEESB_SB_EEENS1_35KernelTmaWarpSpecializedCooperativeEEENS5_IJNSA_ILi128EEENSA_ILi256EEENSA_ILi32EEEEEEfNS5_IJlSB_lEEEfSJ_NS4_8TiledMMAINS4_8MMA_AtomIJNS4_4SM904GMMA30MMA_64x256x8_F32TF32TF32_SS_TNILNSN_7ScaleInE1ELSP_1EEEEEENS4_6LayoutINS5_IJNSA_ILi2EEESB_SB_EEENS5_IJSB_NSA_ILi0EEESV_EEEEENS5_IJNS4_10UnderscoreESY_SY_EEEEENS4_13SM90_TMA_LOADENS4_14ComposedLayoutINS4_7SwizzleILi3ELi4ELi3EEENS4_18smem_ptr_flag_bitsILi32EEENSS_INS5_IJNSA_ILi8EEESH_EEENS5_IJSH_SB_EEEEEEEvNS4_8identityES11_S1B_vS1C_EENS_8epilogue10collective6detail29Sm90TmaWarpSpecializedAdapterINS1F_15DefaultEpilogueINS_10tfloat32_tESJ_SJ_NS1E_6thread17LinearCombinationIS1J_Li1EffLNS1K_9ScaleType4KindE0ELNS_15FloatRoundStyleE2ES1J_EENS1_15EpilogueDefaultEEEEEvvEEEEvNT_6ParamsE:
        .type           _ZN7cutlass13device_kernelINS_4gemm6kernel13GemmUniversalIN4cute5tupleIJiiiiEEENS1_10collective13CollectiveMmaINS1_34MainloopSm90TmaGmmaWarpSpecializedILi4ENS5_IJNS4_1CILi1EEESB_SB_EEENS1_35KernelTmaWarpSpecializedCooperativeEEENS5_IJNSA_ILi128EEENSA_ILi256EEENSA_ILi32EEEEEEfNS5_IJlSB_lEEEfSJ_NS4_8TiledMMAINS4_8MMA_AtomIJNS4_4SM904GMMA30MMA_64x256x8_F32TF32TF32_SS_TNILNSN_7ScaleInE1ELSP_1EEEEEENS4_6LayoutINS5_IJNSA_ILi2EEESB_SB_EEENS5_IJSB_NSA_ILi0EEESV_EEEEENS5_IJNS4_10UnderscoreESY_SY_EEEEENS4_13SM90_TMA_LOADENS4_14ComposedLayoutINS4_7SwizzleILi3ELi4ELi3EEENS4_18smem_ptr_flag_bitsILi32EEENSS_INS5_IJNSA_ILi8EEESH_EEENS5_IJSH_SB_EEEEEEEvNS4_8identityES11_S1B_vS1C_EENS_8epilogue10collective6detail29Sm90TmaWarpSpecializedAdapterINS1F_15DefaultEpilogueINS_10tfloat32_tESJ_SJ_NS1E_6thread17LinearCombinationIS1J_Li1EffLNS1K_9ScaleType4KindE0ELNS_15FloatRoundStyleE2ES1J_EENS1_15EpilogueDefaultEEEEEvvEEEEvNT_6ParamsE,@function
        .size           _ZN7cutlass13device_kernelINS_4gemm6kernel13GemmUniversalIN4cute5tupleIJiiiiEEENS1_10collective13CollectiveMmaINS1_34MainloopSm90TmaGmmaWarpSpecializedILi4ENS5_IJNS4_1CILi1EEESB_SB_EEENS1_35KernelTmaWarpSpecializedCooperativeEEENS5_IJNSA_ILi128EEENSA_ILi256EEENSA_ILi32EEEEEEfNS5_IJlSB_lEEEfSJ_NS4_8TiledMMAINS4_8MMA_AtomIJNS4_4SM904GMMA30MMA_64x256x8_F32TF32TF32_SS_TNILNSN_7ScaleInE1ELSP_1EEEEEENS4_6LayoutINS5_IJNSA_ILi2EEESB_SB_EEENS5_IJSB_NSA_ILi0EEESV_EEEEENS5_IJNS4_10UnderscoreESY_SY_EEEEENS4_13SM90_TMA_LOADENS4_14ComposedLayoutINS4_7SwizzleILi3ELi4ELi3EEENS4_18smem_ptr_flag_bitsILi32EEENSS_INS5_IJNSA_ILi8EEESH_EEENS5_IJSH_SB_EEEEEEEvNS4_8identityES11_S1B_vS1C_EENS_8epilogue10collective6detail29Sm90TmaWarpSpecializedAdapterINS1F_15DefaultEpilogueINS_10tfloat32_tESJ_SJ_NS1E_6thread17LinearCombinationIS1J_Li1EffLNS1K_9ScaleType4KindE0ELNS_15FloatRoundStyleE2ES1J_EENS1_15EpilogueDefaultEEEEEvvEEEEvNT_6ParamsE,(.L_x_322 - _ZN7cutlass13device_kernelINS_4gemm6kernel13GemmUniversalIN4cute5tupleIJiiiiEEENS1_10collective13CollectiveMmaINS1_34MainloopSm90TmaGmmaWarpSpecializedILi4ENS5_IJNS4_1CILi1EEESB_SB_EEENS1_35KernelTmaWarpSpecializedCooperativeEEENS5_IJNSA_ILi128EEENSA_ILi256EEENSA_ILi32EEEEEEfNS5_IJlSB_lEEEfSJ_NS4_8TiledMMAINS4_8MMA_AtomIJNS4_4SM904GMMA30MMA_64x256x8_F32TF32TF32_SS_TNILNSN_7ScaleInE1ELSP_1EEEEEENS4_6LayoutINS5_IJNSA_ILi2EEESB_SB_EEENS5_IJSB_NSA_ILi0EEESV_EEEEENS5_IJNS4_10UnderscoreESY_SY_EEEEENS4_13SM90_TMA_LOADENS4_14ComposedLayoutINS4_7SwizzleILi3ELi4ELi3EEENS4_18smem_ptr_flag_bitsILi32EEENSS_INS5_IJNSA_ILi8EEESH_EEENS5_IJSH_SB_EEEEEEEvNS4_8identityES11_S1B_vS1C_EENS_8epilogue10collective6detail29Sm90TmaWarpSpecializedAdapterINS1F_15DefaultEpilogueINS_10tfloat32_tESJ_SJ_NS1E_6thread17LinearCombinationIS1J_Li1EffLNS1K_9ScaleType4KindE0ELNS_15FloatRoundStyleE2ES1J_EENS1_15EpilogueDefaultEEEEEvvEEEEvNT_6ParamsE)
        .other          _ZN7cutlass13device_kernelINS_4gemm6kernel13GemmUniversalIN4cute5tupleIJiiiiEEENS1_10collective13CollectiveMmaINS1_34MainloopSm90TmaGmmaWarpSpecializedILi4ENS5_IJNS4_1CILi1EEESB_SB_EEENS1_35KernelTmaWarpSpecializedCooperativeEEENS5_IJNSA_ILi128EEENSA_ILi256EEENSA_ILi32EEEEEEfNS5_IJlSB_lEEEfSJ_NS4_8TiledMMAINS4_8MMA_AtomIJNS4_4SM904GMMA30MMA_64x256x8_F32TF32TF32_SS_TNILNSN_7ScaleInE1ELSP_1EEEEEENS4_6LayoutINS5_IJNSA_ILi2EEESB_SB_EEENS5_IJSB_NSA_ILi0EEESV_EEEEENS5_IJNS4_10UnderscoreESY_SY_EEEEENS4_13SM90_TMA_LOADENS4_14ComposedLayoutINS4_7SwizzleILi3ELi4ELi3EEENS4_18smem_ptr_flag_bitsILi32EEENSS_INS5_IJNSA_ILi8EEESH_EEENS5_IJSH_SB_EEEEEEEvNS4_8identityES11_S1B_vS1C_EENS_8epilogue10collective6detail29Sm90TmaWarpSpecializedAdapterINS1F_15DefaultEpilogueINS_10tfloat32_tESJ_SJ_NS1E_6thread17LinearCombinationIS1J_Li1EffLNS1K_9ScaleType4KindE0ELNS_15FloatRoundStyleE2ES1J_EENS1_15EpilogueDefaultEEEEEvvEEEEvNT_6ParamsE,@"STO_CUDA_ENTRY STV_DEFAULT"
_ZN7cutlass13device_kernelINS_4gemm6kernel13GemmUniversalIN4cute5tupleIJiiiiEEENS1_10collective13CollectiveMmaINS1_34MainloopSm90TmaGmmaWarpSpecializedILi4ENS5_IJNS4_1CILi1EEESB_SB_EEENS1_35KernelTmaWarpSpecializedCooperativeEEENS5_IJNSA_ILi128EEENSA_ILi256EEENSA_ILi32EEEEEEfNS5_IJlSB_lEEEfSJ_NS4_8TiledMMAINS4_8MMA_AtomIJNS4_4SM904GMMA30MMA_64x256x8_F32TF32TF32_SS_TNILNSN_7ScaleInE1ELSP_1EEEEEENS4_6LayoutINS5_IJNSA_ILi2EEESB_SB_EEENS5_IJSB_NSA_ILi0EEESV_EEEEENS5_IJNS4_10UnderscoreESY_SY_EEEEENS4_13SM90_TMA_LOADENS4_14ComposedLayoutINS4_7SwizzleILi3ELi4ELi3EEENS4_18smem_ptr_flag_bitsILi32EEENSS_INS5_IJNSA_ILi8EEESH_EEENS5_IJSH_SB_EEEEEEEvNS4_8identityES11_S1B_vS1C_EENS_8epilogue10collective6detail29Sm90TmaWarpSpecializedAdapterINS1F_15DefaultEpilogueINS_10tfloat32_tESJ_SJ_NS1E_6thread17LinearCombinationIS1J_Li1EffLNS1K_9ScaleType4KindE0ELNS_15FloatRoundStyleE2ES1J_EENS1_15EpilogueDefaultEEEEEvvEEEEvNT_6ParamsE:
[----:B------:R-:W0:Y:S01]  /*0000*/  LDC R1, c[0x0][0x28] ;  /* 0x00000a00ff017b82 */ /* 0x000e220000000800 */
[----:B------:R-:W1:Y:S01]  /*0010*/  S2R R18, SR_TID.X ;  /* 0x0000000000127919 */ /* 0x000e620000002100 */
[----:B------:R-:W-:Y:S01]  /*0020*/  ELECT P0, URZ, PT ;  /* 0x00000000003f782f */ /* 0x000fe20003800000 */
[----:B------:R-:W-:Y:S01]  /*0030*/  BSSY B0, `(.L_x_0) ;  /* 0x000000f000007945 */ /* 0x000fe20003800000 */
[--C-:B-1----:R-:W-:Y:S02]  /*0040*/  SHF.R.U32.HI R0, RZ, 0x5, R18.reuse ;  /* 0x00000005ff007819 */ /* 0x102fe40000011612 */
[----:B------:R-:W-:-:S03]  /*0050*/  SHF.R.U32.HI R22, RZ, 0x7, R18 ;  /* 0x00000007ff167819 */ /* 0x000fc60000011612 */
[----:B------:R-:W1:Y:S04]  /*0060*/  SHFL.IDX PT, R5, R0, RZ, 0x1f ;  /* 0x00001fff00057589 */ /* 0x000e6800000e0000 */
[----:B------:R2:W3:Y:S01]  /*0070*/  SHFL.IDX PT, R8, R22, RZ, 0x1f ;  /* 0x00001fff16087589 */ /* 0x0004e200000e0000 */
[----:B-1----:R-:W-:-:S13]  /*0080*/  ISETP.NE.OR P0, PT, R5, RZ, !P0 ;  /* 0x000000ff0500720c */ /* 0x002fda0004705670 */
[----:B0-23--:R-:W-:Y:S05]  /*0090*/  @P0 BRA `(.L_x_1) ;  /* 0x0000000000200947 */ /* 0x00dfea0003800000 */
[----:B------:R-:W-:Y:S02]  /*00a0*/  ULDC.64 UR4, c[0x0][0x198] ;  /* 0x0000660000047ab9 */ /* 0x000fe40000000a00 */
[----:B------:R-:W-:Y:S02]  /*00b0*/  UIADD3 UR6, UP0, UR4, 0xf0, URZ ;  /* 0x000000f004067890 */ /* 0x000fe4000ff1e03f */
[----:B------:R-:W-:Y:S02]  /*00c0*/  UIADD3 UR4, UP1, UR4, 0x1f0, URZ ;  /* 0x000001f004047890 */ /* 0x000fe4000ff3e03f */
[----:B------:R-:W-:Y:S02]  /*00d0*/  UIADD3.X UR7, URZ, UR5, URZ, UP0, !UPT ;  /* 0x000000053f077290 */ /* 0x000fe400087fe43f */
[----:B------:R-:W-:-:S07]  /*00e0*/  UIADD3.X UR5, URZ, UR5, URZ, UP1, !UPT ;  /* 0x000000053f057290 */ /* 0x000fce0008ffe43f */
[----:B------:R0:W-:Y:S02]  /*00f0*/  UTMACCTL.PF [UR6] ;  /* 0x00000000060079b9 */ /* 0x0001e40008040000 */
[----:B------:R0:W-:Y:S02]  /*0100*/  UTMACCTL.PF [UR4] ;  /* 0x00000000040079b9 */ /* 0x0001e40008040000 */
[----:B0-----:R-:W-:Y:S01]  /*0110*/  NOP ;  /* 0x0000000000007918 */ /* 0x001fe20000000000 */
.L_x_1:
[----:B------:R-:W-:Y:S05]  /*0120*/  BSYNC B0 ;  /* 0x0000000000007941 */ /* 0x000fea0003800000 */
.L_x_0:
[----:B------:R-:W0:Y:S02]  /*0130*/  SHFL.IDX PT, R2, R0, RZ, 0x1f ;  /* 0x00001fff00027589 */ /* 0x000e2400000e0000 */
[----:B0-----:R-:W-:-:S13]  /*0140*/  ISETP.NE.AND P0, PT, R2, RZ, PT ;  /* 0x000000ff0200720c */ /* 0x001fda0003f05270 */
[----:B------:R-:W-:Y:S05]  /*0150*/  @P0 BRA `(.L_x_2) ;  /* 0x0000000000580947 */ /* 0x000fea0003800000 */
[----:B------:R-:W0:Y:S01]  /*0160*/  S2UR UR8, SR_CgaCtaId ;  /* 0x00000000000879c3 */ /* 0x000e220000008800 */
[----:B------:R-:W-:Y:S01]  /*0170*/  UMOV UR4, 0x400 ;  /* 0x0000040000047882 */ /* 0x000fe20000000000 */
[----:B------:R-:W-:Y:S01]  /*0180*/  UMOV UR5, 0x1 ;  /* 0x0000000100057882 */ /* 0x000fe20000000000 */
[----:B------:R-:W-:Y:S01]  /*0190*/  UMOV UR6, 0x100 ;  /* 0x0000010000067882 */ /* 0x000fe20000000000 */
[----:B------:R-:W-:Y:S01]  /*01a0*/  ELECT P0, URZ, PT ;  /* 0x00000000003f782f */ /* 0x000fe20003800000 */
[----:B------:R-:W-:-:S04]  /*01b0*/  UIADD3 UR6, -UR6, 0x100000, URZ ;  /* 0x0010000006067890 */ /* 0x000fc8000fffe13f */
[----:B------:R-:W-:Y:S02]  /*01c0*/  USHF.L.U32 UR7, UR6, 0xb, URZ ;  /* 0x0000000b06077899 */ /* 0x000fe4000800063f */
[----:B------:R-:W-:Y:S02]  /*01d0*/  USHF.L.U32 UR6, UR6, 0x1, URZ ;  /* 0x0000000106067899 */ /* 0x000fe4000800063f */
[----:B0-----:R-:W-:Y:S02]  /*01e0*/  ULEA UR8, UR8, UR4, 0x18 ;  /* 0x0000000408087291 */ /* 0x001fe4000f8ec03f */
[----:B------:R-:W-:-:S04]  /*01f0*/  UIADD3 UR4, -UR5, 0x100000, URZ ;  /* 0x0010000005047890 */ /* 0x000fc8000fffe13f */
[----:B------:R-:W-:Y:S02]  /*0200*/  USHF.L.U32 UR5, UR4, 0xb, URZ ;  /* 0x0000000b04057899 */ /* 0x000fe4000800063f */
[----:B------:R-:W-:Y:S01]  /*0210*/  USHF.L.U32 UR4, UR4, 0x1, URZ ;  /* 0x0000000104047899 */ /* 0x000fe2000800063f */
[----:B------:R-:W0:Y:S11]  /*0220*/  FENCE.VIEW.ASYNC.S ;  /* 0x00000000000073c6 */ /* 0x000e360000000000 */
[----:B0-----:R0:W1:Y:S01]  /*0230*/  SYNCS.EXCH.64 URZ, [UR8], UR4 ;  /* 0x00000004083f75b2 */ /* 0x0010620008000100 */
[----:B------:R0:W2:Y:S01]  /*0240*/  SYNCS.EXCH.64 URZ, [UR8+0x20], UR6 ;  /* 0x00002006083f75b2 */ /* 0x0000a20008000100 */
[----:B------:R0:W3:Y:S01]  /*0250*/  SYNCS.EXCH.64 URZ, [UR8+0x8], UR4 ;  /* 0x00000804083f75b2 */ /* 0x0000e20008000100 */
[----:B------:R0:W4:Y:S01]  /*0260*/  SYNCS.EXCH.64 URZ, [UR8+0x28], UR6 ;  /* 0x00002806083f75b2 */ /* 0x0001220008000100 */
[----:B------:R0:W0:Y:S01]  /*0270*/  SYNCS.EXCH.64 URZ, [UR8+0x10], UR4 ;  /* 0x00001004083f75b2 */ /* 0x0000220008000100 */
[----:B------:R0:W0:Y:S01]  /*0280*/  SYNCS.EXCH.64 URZ, [UR8+0x30], UR6 ;  /* 0x00003006083f75b2 */ /* 0x0000220008000100 */
[----:B------:R0:W0:Y:S01]  /*0290*/  SYNCS.EXCH.64 URZ, [UR8+0x18], UR4 ;  /* 0x00001804083f75b2 */ /* 0x0000220008000100 */
[----:B------:R0:W0:Y:S01]  /*02a0*/  SYNCS.EXCH.64 URZ, [UR8+0x38], UR6 ;  /* 0x00003806083f75b2 */ /* 0x0000220008000100 */
[----:B------:R-:W-:Y:S01]  /*02b0*/  NOP ;  /* 0x0000000000007918 */ /* 0x000fe20000000000 */
.L_x_2:
[----:B------:R-:W5:Y:S01]  /*02c0*/  SHFL.IDX PT, R0, R0, RZ, 0x1f ;  /* 0x00001fff00007589 */ /* 0x000f6200000e0000 */
[----:B------:R-:W-:Y:S01]  /*02d0*/  ELECT P0, URZ, PT ;  /* 0x00000000003f782f */ /* 0x000fe20003800000 */
[----:B------:R-:W1:Y:S01]  /*02e0*/  LDC R2, c[0x0][0x65c] ;  /* 0x00019700ff027b82 */ /* 0x000e620000000800 */
[----:B------:R-:W-:Y:S01]  /*02f0*/  SHF.R.S32.HI R6, RZ, 0x1f, R5 ;  /* 0x0000001fff067819 */ /* 0x000fe20000011405 */
[----:B------:R-:W2:Y:S01]  /*0300*/  S2R R3, SR_CTAID.Y ;  /* 0x0000000000037919 */ /* 0x000ea20000002600 */
[----:B0-----:R-:W-:Y:S01]  /*0310*/  UMOV UR4, 0x20 ;  /* 0x0000002000047882 */ /* 0x001fe20000000000 */
[----:B------:R-:W-:Y:S01]  /*0320*/  ISETP.NE.AND P2, PT, R8, RZ, PT ;  /* 0x000000ff0800720c */ /* 0x000fe20003f45270 */
[----:B------:R-:W-:Y:S01]  /*0330*/  NOP ;  /* 0x0000000000007918 */ /* 0x000fe20000000000 */
[----:B------:R-:W0:Y:S01]  /*0340*/  S2R R4, SR_CTAID.X ;  /* 0x0000000000047919 */ /* 0x000e220000002500 */
[----:B------:R-:W-:Y:S01]  /*0350*/  LEA.HI R6, R6, R5, RZ, 0x2 ;  /* 0x0000000506067211 */ /* 0x000fe200078f10ff */
[----:B------:R-:W-:Y:S01]  /*0360*/  NOP ;  /* 0x0000000000007918 */ /* 0x000fe20000000000 */
[----:B-----5:R-:W-:-:S02]  /*0370*/  ISETP.NE.OR P0, PT, R0, RZ, !P0 ;  /* 0x000000ff0000720c */ /* 0x020fc40004705670 */
[----:B-1----:R-:W-:-:S04]  /*0380*/  ISETP.NE.AND P3, PT, R2, 0x1, PT ;  /* 0x000000010200780c */ /* 0x002fc80003f65270 */
[----:B------:R-:W-:Y:S02]  /*0390*/  P2R R0, PR, RZ, 0x8 ;  /* 0x00000008ff007803 */ /* 0x000fe40000000000 */
[----:B------:R-:W-:-:S05]  /*03a0*/  LOP3.LUT R0, R6, 0xfffffffc, RZ, 0xc0, !PT ;  /* 0xfffffffc06007812 */ /* 0x000fca00078ec0ff */
[----:B------:R-:W-:Y:S01]  /*03b0*/  VOTEU.ALL UP0, P0 ;  /* 0x00000000003f7886 */ /* 0x000fe20000000000 */
[----:B------:R-:W-:Y:S01]  /*03c0*/  IMAD.IADD R0, R5, 0x1, -R0 ;  /* 0x0000000105007824 */ /* 0x000fe200078e0a00 */
[----:B------:R-:W0:Y:S01]  /*03d0*/  @P3 LDC R17, c[0x0][0x10] ;  /* 0x00000400ff113b82 */ /* 0x000e220000000800 */
[----:B------:R-:W-:Y:S01]  /*03e0*/  VOTEU.ALL UP1, P0 ;  /* 0x00000000003f7886 */ /* 0x000fe20000020000 */
[----:B--2---:R-:W-:Y:S01]  /*03f0*/  @P3 IMAD.MOV.U32 R6, RZ, RZ, R3 ;  /* 0x000000ffff063224 */ /* 0x004fe200078e0003 */
[----:B------:R-:W-:Y:S01]  /*0400*/  @!UP0 UMOV UR6, 0x400 ;  /* 0x0000040000068882 */ /* 0x000fe20000000000 */
[----:B------:R-:W-:-:S04]  /*0410*/  @!UP0 UIADD3 UR4, -UR4, 0x100000, URZ ;  /* 0x0010000004048890 */ /* 0x000fc8000fffe13f */
[----:B------:R-:W-:Y:S02]  /*0420*/  @!UP0 USHF.L.U32 UR5, UR4, 0xb, URZ ;  /* 0x0000000b04058899 */ /* 0x000fe4000800063f */
[----:B------:R-:W-:Y:S01]  /*0430*/  @!UP0 USHF.L.U32 UR4, UR4, 0x1, URZ ;  /* 0x0000000104048899 */ /* 0x000fe2000800063f */
[----:B------:R-:W-:Y:S02]  /*0440*/  @P3 IMAD.MOV.U32 R7, RZ, RZ, RZ ;  /* 0x000000ffff073224 */ /* 0x000fe400078e00ff */
[----:B------:R-:W-:Y:S01]  /*0450*/  IMAD.MOV.U32 R5, RZ, RZ, RZ ;  /* 0x000000ffff057224 */ /* 0x000fe200078e00ff */
[----:B------:R-:W1:Y:S01]  /*0460*/  @!UP0 S2UR UR7, SR_CgaCtaId ;  /* 0x00000000000789c3 */ /* 0x000e620000008800 */
[----:B------:R-:W-:-:S07]  /*0470*/  @P3 IMAD.MOV.U32 R11, RZ, RZ, RZ ;  /* 0x000000ffff0b3224 */ /* 0x000fce00078e00ff */
[----:B------:R-:W2:Y:S01]  /*0480*/  @!P3 LDC R9, c[0x0][0xc] ;  /* 0x00000300ff09bb82 */ /* 0x000ea20000000800 */
[----:B0-----:R-:W-:-:S04]  /*0490*/  @P3 IMAD.WIDE.U32 R16, R4, R17, R6 ;  /* 0x0000001104103225 */ /* 0x001fc800078e0006 */
[----:B------:R-:W-:Y:S01]  /*04a0*/  @P3 IMAD.IADD R17, R17, 0x1, R11 ;  /* 0x0000000111113824 */ /* 0x000fe200078e020b */
[----:B-1----:R-:W-:Y:S01]  /*04b0*/  @!UP0 ULEA UR6, UR7, UR6, 0x18 ;  /* 0x0000000607068291 */ /* 0x002fe2000f8ec03f */
[----:B------:R-:W-:Y:S01]  /*04c0*/  VOTEU.ALL UP0, P0 ;  /* 0x00000000003f7886 */ /* 0x000fe20000000000 */
[----:B------:R-:W-:-:S04]  /*04d0*/  ISETP.NE.AND P0, PT, R0, 0x3, PT ;  /* 0x000000030000780c */ /* 0x000fc80003f05270 */
[----:B------:R-:W-:Y:S01]  /*04e0*/  ISETP.EQ.OR P0, PT, R0, RZ, !P0 ;  /* 0x000000ff0000720c */ /* 0x000fe20004702670 */
[----:B--2---:R-:W-:-:S03]  /*04f0*/  @!P3 IMAD.WIDE.U32 R6, R9, R3, R4 ;  /* 0x000000030906b225 */ /* 0x004fc600078e0004 */
[C---:B------:R-:W-:Y:S01]  /*0500*/  ISETP.EQ.AND P0, PT, R8.reuse, RZ, P0 ;  /* 0x000000ff0800720c */ /* 0x040fe20000702270 */
[----:B------:R-:W-:Y:S01]  /*0510*/  VIADD R8, R8, 0xffffffff ;  /* 0xffffffff08087836 */ /* 0x000fe20000000000 */
[----:B------:R-:W0:Y:S02]  /*0520*/  FENCE.VIEW.ASYNC.S ;  /* 0x00000000000073c6 */ /* 0x000e240000000000 */
[----:B0-----:R0:W3:Y:S01]  /*0530*/  @!UP0 SYNCS.EXCH.64 URZ, [UR6+0x50], UR4 ;  /* 0x00005004063f85b2 */ /* 0x0010e20008000100 */
[----:B------:R-:W-:Y:S01]  /*0540*/  @!P3 IMAD.MOV.U32 R16, RZ, RZ, R6 ;  /* 0x000000ffff10b224 */ /* 0x000fe200078e0006 */
[----:B------:R-:W-:Y:S01]  /*0550*/  SEL R19, RZ, 0x1, !P0 ;  /* 0x00000001ff137807 */ /* 0x000fe20004000000 */
[----:B------:R-:W-:Y:S01]  /*0560*/  @!P3 IMAD.MOV.U32 R17, RZ, RZ, R7 ;  /* 0x000000ffff11b224 */ /* 0x000fe200078e0007 */
[----:B------:R-:W-:-:S04]  /*0570*/  ISETP.GE.U32.AND P1, PT, R8, 0x2, PT ;  /* 0x000000020800780c */ /* 0x000fc80003f26070 */
[----:B------:R-:W-:Y:S01]  /*0580*/  SEL R19, R19, 0x2, P1 ;  /* 0x0000000213137807 */ /* 0x000fe20000800000 */
[----:B------:R0:W3:Y:S01]  /*0590*/  @!UP1 SYNCS.EXCH.64 URZ, [UR6+0x58], UR4 ;  /* 0x00005804063f95b2 */ /* 0x0000e20008000100 */
[----:B------:R-:W-:Y:S01]  /*05a0*/  NOP ;  /* 0x0000000000007918 */ /* 0x000fe20000000000 */
[----:B---34-:R-:W-:Y:S06]  /*05b0*/  BAR.SYNC.DEFER_BLOCKING 0x0 ;  /* 0x0000000000007b1d */ /* 0x018fec0000010000 */
[----:B------:R-:W-:Y:S05]  /*05c0*/  @!P2 BRA `(.L_x_3) ;  /* 0x000000980064a947 */ /* 0x000fea0003800000 */
[----:B------:R-:W-:-:S13]  /*05d0*/  ISETP.GT.U32.AND P0, PT, R8, 0x1, PT ;  /* 0x000000010800780c */ /* 0x000fda0003f04070 */
[----:B0-----:R-:W-:Y:S05]  /*05e0*/  @P0 EXIT ;  /* 0x000000000000094d */ /* 0x001fea0003800000 */
[----:B------:R-:W-:Y:S01]  /*05f0*/  ULDC.64 UR4, c[0x0][0x650] ;  /* 0x0001940000047ab9 */ /* 0x000fe20000000a00 */
[----:B------:R-:W-:Y:S01]  /*0600*/  PRMT R0, RZ, 0x7610, R0 ;  /* 0x00007610ff007816 */ /* 0x000fe20000000000 */
[----:B------:R-:W-:Y:S01]  /*0610*/  IMAD.MOV.U32 R153, RZ, RZ, -0x1 ;  /* 0xffffffffff997424 */ /* 0x000fe200078e00ff */
[----:B------:R-:W-:Y:S01]  /*0620*/  ISETP.GE.U32.AND P0, PT, R16, UR4, PT ;  /* 0x0000000410007c0c */ /* 0x000fe2000bf06070 */
[----:B------:R-:W-:Y:S02]  /*0630*/  IMAD.MOV.U32 R152, RZ, RZ, -0x1 ;  /* 0xffffffffff987424 */ /* 0x000fe400078e00ff */
[----:B------:R-:W-:Y:S01]  /*0640*/  IMAD.MOV.U32 R23, RZ, RZ, -0x1 ;  /* 0xffffffffff177424 */ /* 0x000fe200078e00ff */
[----:B------:R-:W-:-:S13]  /*0650*/  ISETP.GE.U32.AND.EX P0, PT, R17, UR5, PT, P0 ;  /* 0x0000000511007c0c */ /* 0x000fda000bf06100 */
[----:B------:R-:W-:Y:S05]  /*0660*/  @P0 BRA `(.L_x_4) ;  /* 0x0000000400540947 */ /* 0x000fea0003800000 */
[----:B------:R-:W0:Y:S01]  /*0670*/  LDC.64 R14, c[0x0][0x628] ;  /* 0x00018a00ff0e7b82 */ /* 0x000e220000000a00 */
[----:B------:R-:W-:Y:S02]  /*0680*/  IMAD.MOV.U32 R6, RZ, RZ, R16 ;  /* 0x000000ffff067224 */ /* 0x000fe400078e0010 */
[----:B------:R-:W-:-:S05]  /*0690*/  IMAD.MOV.U32 R7, RZ, RZ, R17 ;  /* 0x000000ffff077224 */ /* 0x000fca00078e0011 */
[----:B------:R-:W1:Y:S08]  /*06a0*/  LDC R0, c[0x0][0x630] ;  /* 0x00018c00ff007b82 */ /* 0x000e700000000800 */
[----:B------:R-:W2:Y:S01]  /*06b0*/  LDC.64 R20, c[0x0][0x620] ;  /* 0x00018800ff147b82 */ /* 0x000ea20000000a00 */
[----:B0-----:R-:W-:-:S04]  /*06c0*/  ISETP.NE.U32.AND P0, PT, R14, RZ, PT ;  /* 0x000000ff0e00720c */ /* 0x001fc80003f05070 */
[----:B------:R-:W-:-:S13]  /*06d0*/  ISETP.NE.AND.EX P0, PT, R15, RZ, PT, P0 ;  /* 0x000000ff0f00720c */ /* 0x000fda0003f05300 */
[----:B-12---:R-:W-:Y:S05]  /*06e0*/  @!P0 BRA `(.L_x_5) ;  /* 0x0000000000288947 */ /* 0x006fea0003800000 */
[----:B------:R-:W0:Y:S02]  /*06f0*/  LDC R11, c[0x0][0x634] ;  /* 0x00018d00ff0b7b82 */ /* 0x000e240000000800 */
[----:B0-----:R-:W-:-:S05]  /*0700*/  IADD3 R11, P0, R16, R11, RZ ;  /* 0x0000000b100b7210 */ /* 0x001fca0007f1e0ff */
[----:B------:R-:W-:-:S04]  /*0710*/  IMAD.X R13, RZ, RZ, R17, P0 ;  /* 0x000000ffff0d7224 */ /* 0x000fc800000e0611 */
[----:B------:R-:W-:-:S04]  /*0720*/  IMAD.WIDE.U32 R6, R13, R14, RZ ;  /* 0x0000000e0d067225 */ /* 0x000fc800078e00ff */
[----:B------:R-:W-:-:S04]  /*0730*/  IMAD.WIDE.U32 R8, P0, R11, R15, R6 ;  /* 0x0000000f0b087225 */ /* 0x000fc80007800006 */
[----:B------:R-:W-:-:S04]  /*0740*/  IMAD.WIDE.U32 R6, R11, R14, RZ ;  /* 0x0000000e0b067225 */ /* 0x000fc800078e00ff */
[----:B------:R-:W-:Y:S01]  /*0750*/  IMAD.X R11, RZ, RZ, RZ, P0 ;  /* 0x000000ffff0b7224 */ /* 0x000fe200000e06ff */
[----:B------:R-:W-:Y:S01]  /*0760*/  IADD3 RZ, P0, R7, R8, RZ ;  /* 0x0000000807ff7210 */ /* 0x000fe20007f1e0ff */
[----:B------:R-:W-:-:S04]  /*0770*/  IMAD.MOV.U32 R10, RZ, RZ, R9 ;  /* 0x000000ffff0a7224 */ /* 0x000fc800078e0009 */
[----:B------:R-:W-:-:S08]  /*0780*/  IMAD.WIDE.U32.X R6, R13, R15, R10, P0 ;  /* 0x0000000f0d067225 */ /* 0x000fd000000e040a */
.L_x_5:
[-CC-:B------:R-:W-:Y:S01]  /*0790*/  SHF.R.U64 R23, R6, R0.reuse, R7.reuse ;  /* 0x0000000006177219 */ /* 0x180fe20000001207 */
[----:B------:R-:W0:Y:S01]  /*07a0*/  LDC R10, c[0x0][0x618] ;  /* 0x00018600ff0a7b82 */ /* 0x000e220000000800 */
[----:B------:R-:W-:Y:S01]  /*07b0*/  SHF.R.U32.HI R5, RZ, R0, R7 ;  /* 0x00000000ff057219 */ /* 0x000fe20000011607 */
[----:B------:R-:W-:Y:S01]  /*07c0*/  ULDC UR4, c[0x0][0x150] ;  /* 0x0000540000047ab9 */ /* 0x000fe20000000800 */
[----:B------:R-:W-:Y:S02]  /*07d0*/  IADD3 R9, P0, RZ, -R23, RZ ;  /* 0x80000017ff097210 */ /* 0x000fe40007f1e0ff */
[----:B------:R-:W-:-:S03]  /*07e0*/  I2FP.F32.U32 R0, R4 ;  /* 0x0000000400007245 */ /* 0x000fc60000201000 */
[----:B------:R-:W1:Y:S01]  /*07f0*/  LDC.64 R28, c[0x0][0x640] ;  /* 0x00019000ff1c7b82 */ /* 0x000e620000000a00 */
[----:B------:R-:W-:Y:S02]  /*0800*/  IMAD.X R11, RZ, RZ, ~R5, P0 ;  /* 0x000000ffff0b7224 */ /* 0x000fe400000e0e05 */
[----:B------:R-:W-:Y:S01]  /*0810*/  FMUL R0, R0, UR4 ;  /* 0x0000000400007c20 */ /* 0x000fe20008400000 */
[----:B------:R-:W-:Y:S01]  /*0820*/  IMAD.WIDE.U32 R6, R9, R20, R16 ;  /* 0x0000001409067225 */ /* 0x000fe200078e0010 */
[----:B------:R-:W-:-:S03]  /*0830*/  ULDC UR4, c[0x0][0x154] ;  /* 0x0000550000047ab9 */ /* 0x000fc60000000800 */
[----:B------:R-:W-:Y:S01]  /*0840*/  IMAD R8, R11, R20, RZ ;  /* 0x000000140b087224 */ /* 0x000fe200078e02ff */
[----:B------:R-:W2:Y:S01]  /*0850*/  LDC R5, c[0x0][0x144] ;  /* 0x00005100ff057b82 */ /* 0x000ea20000000800 */
[----:B------:R-:W3:Y:S02]  /*0860*/  F2I.U32.TRUNC.NTZ R0, R0 ;  /* 0x0000000000007305 */ /* 0x000ee4000020f000 */
[----:B------:R-:W-:-:S04]  /*0870*/  IMAD R9, R9, R21, R8 ;  /* 0x0000001509097224 */ /* 0x000fc800078e0208 */
[----:B------:R-:W-:Y:S01]  /*0880*/  IMAD.IADD R7, R7, 0x1, R9 ;  /* 0x0000000107077824 */ /* 0x000fe200078e0209 */
[----:B------:R-:W4:Y:S01]  /*0890*/  LDC R12, c[0x0][0x608] ;  /* 0x00018200ff0c7b82 */ /* 0x000f220000000800 */
[----:B------:R-:W-:-:S03]  /*08a0*/  IMAD.MOV.U32 R9, RZ, RZ, -0x1 ;  /* 0xffffffffff097424 */ /* 0x000fc600078e00ff */
[-CC-:B0-----:R-:W-:Y:S02]  /*08b0*/  SHF.R.U64 R20, R6, R10.reuse, R7.reuse ;  /* 0x0000000a06147219 */ /* 0x181fe40000001207 */
[----:B------:R-:W-:Y:S02]  /*08c0*/  I2FP.F32.U32 R6, R3 ;  /* 0x0000000300067245 */ /* 0x000fe40000201000 */
[----:B------:R-:W0:Y:S01]  /*08d0*/  LDC R26, c[0x0][0x658] ;  /* 0x00019600ff1a7b82 */ /* 0x000e220000000800 */
[----:B-1----:R-:W-:Y:S01]  /*08e0*/  ISETP.NE.U32.AND P0, PT, R28, RZ, PT ;  /* 0x000000ff1c00720c */ /* 0x002fe20003f05070 */
[----:B---3--:R-:W-:Y:S01]  /*08f0*/  IMAD.MOV R8, RZ, RZ, -R0 ;  /* 0x000000ffff087224 */ /* 0x008fe200078e0a00 */
[----:B------:R-:W-:Y:S01]  /*0900*/  SHF.R.U32.HI R7, RZ, R10, R7 ;  /* 0x0000000aff077219 */ /* 0x000fe20000011607 */
[----:B------:R-:W-:Y:S01]  /*0910*/  FMUL R6, R6, UR4 ;  /* 0x0000000406067c20 */ /* 0x000fe20008400000 */
[----:B------:R-:W-:-:S03]  /*0920*/  ISETP.NE.AND.EX P0, PT, R29, RZ, PT, P0 ;  /* 0x000000ff1d00720c */ /* 0x000fc60003f05300 */
[----:B------:R-:W1:Y:S01]  /*0930*/  LDC R14, c[0x0][0x148] ;  /* 0x00005200ff0e7b82 */ /* 0x000e620000000800 */
[----:B--2---:R-:W-:-:S07]  /*0940*/  IMAD R0, R5, R8, R4 ;  /* 0x0000000805007224 */ /* 0x004fce00078e0204 */
[----:B------:R-:W2:Y:S01]  /*0950*/  LDC R24, c[0x0][0x600] ;  /* 0x00018000ff187b82 */ /* 0x000ea20000000800 */
[-CC-:B----4-:R-:W-:Y:S02]  /*0960*/  SHF.R.U64 R30, R20, R12.reuse, R7.reuse ;  /* 0x0000000c141e7219 */ /* 0x190fe40000001207 */
[----:B------:R-:W-:Y:S01]  /*0970*/  SHF.R.U32.HI R5, RZ, R12, R7 ;  /* 0x0000000cff057219 */ /* 0x000fe20000011607 */
[----:B------:R-:W-:Y:S01]  /*0980*/  IMAD.MOV.U32 R7, RZ, RZ, 0x1 ;  /* 0x00000001ff077424 */ /* 0x000fe200078e00ff */
[----:B------:R3:W4:Y:S03]  /*0990*/  F2I.U32.TRUNC.NTZ R12, R6 ;  /* 0x00000006000c7305 */ /* 0x000726000020f000 */
[----:B------:R-:W1:Y:S01]  /*09a0*/  LDC R15, c[0x0][0x648] ;  /* 0x00019200ff0f7b82 */ /* 0x000e620000000800 */
[-C--:B0-----:R-:W-:Y:S02]  /*09b0*/  SHF.L.U32 R4, R9, R26.reuse, RZ ;  /* 0x0000001a09047219 */ /* 0x081fe400000006ff */
[----:B------:R-:W-:-:S02]  /*09c0*/  SHF.R.U64 R32, R30, R26, R5 ;  /* 0x0000001a1e207219 */ /* 0x000fc40000001205 */
[----:B------:R-:W-:Y:S02]  /*09d0*/  LOP3.LUT R11, RZ, R4, RZ, 0x33, !PT ;  /* 0x00000004ff0b7212 */ /* 0x000fe400078e33ff */
[-C--:B------:R-:W-:Y:S01]  /*09e0*/  SHF.R.U32.HI R5, RZ, R26.reuse, R5 ;  /* 0x0000001aff057219 */ /* 0x080fe20000011605 */
[----:B------:R-:W0:Y:S01]  /*09f0*/  LDC R21, c[0x0][0x638] ;  /* 0x00018e00ff157b82 */ /* 0x000e220000000800 */
[----:B------:R-:W-:Y:S01]  /*0a00*/  SHF.L.U32 R10, R7, R26, RZ ;  /* 0x0000001a070a7219 */ /* 0x000fe200000006ff */
[----:B------:R-:W-:-:S06]  /*0a10*/  IMAD.MOV.U32 R4, RZ, RZ, R32 ;  /* 0x000000ffff047224 */ /* 0x000fcc00078e0020 */
[----:B------:R-:W0:Y:S01]  /*0a20*/  LDC R153, c[0x0][0x610] ;  /* 0x00018400ff997b82 */ /* 0x000e220000000800 */
[----:B---34-:R-:W-:Y:S05]  /*0a30*/  @!P0 BRA `(.L_x_6) ;  /* 0x0000000000288947 */ /* 0x018fea0003800000 */
[----:B------:R-:W3:Y:S02]  /*0a40*/  LDC R9, c[0x0][0x64c] ;  /* 0x00019300ff097b82 */ /* 0x000ee40000000800 */
[----:B---3--:R-:W-:-:S05]  /*0a50*/  IADD3 R9, P0, R32, R9, RZ ;  /* 0x0000000920097210 */ /* 0x008fca0007f1e0ff */
        /* <DEDUP_REMOVED lines=8> */
.L_x_6:
[----:B-1----:R-:W-:Y:S01]  /*0ae0*/  SHF.R.U64 R4, R4, R15, R5 ;  /* 0x0000000f04047219 */ /* 0x002fe20000001205 */
[----:B--2---:R-:W-:Y:S01]  /*0af0*/  VIADD R5, R24, 0xffffffff ;  /* 0xffffffff18057836 */ /* 0x004fe20000000000 */
[----:B------:R-:W-:Y:S01]  /*0b00*/  LOP3.LUT R11, R30, R11, RZ, 0xc0, !PT ;  /* 0x0000000b1e0b7212 */ /* 0x000fe200078ec0ff */
[----:B------:R-:W-:Y:S02]  /*0b10*/  IMAD.MOV R12, RZ, RZ, -R12 ;  /* 0x000000ffff0c7224 */ /* 0x000fe400078e0a0c */
[----:B------:R-:W-:Y:S02]  /*0b20*/  IMAD.MOV R6, RZ, RZ, -R4 ;  /* 0x000000ffff067224 */ /* 0x000fe400078e0a04 */
[----:B------:R-:W-:Y:S01]  /*0b30*/  IMAD R11, R10, R4, R11 ;  /* 0x000000040a0b7224 */ /* 0x000fe200078e020b */
[----:B------:R-:W-:Y:S01]  /*0b40*/  LOP3.LUT R4, R20, R5, RZ, 0xc0, !PT ;  /* 0x0000000514047212 */ /* 0x000fe200078ec0ff */
[----:B------:R-:W-:Y:S02]  /*0b50*/  @P3 IMAD R0, R14, R12, R3 ;  /* 0x0000000c0e003224 */ /* 0x000fe400078e0203 */
[----:B0-----:R-:W-:-:S02]  /*0b60*/  IMAD R3, R6, R21, R32 ;  /* 0x0000001506037224 */ /* 0x001fc400078e0220 */
[----:B------:R-:W-:Y:S02]  /*0b70*/  IMAD R153, R11, R153, R0 ;  /* 0x000000990b997224 */ /* 0x000fe400078e0200 */
[----:B------:R-:W-:Y:S02]  /*0b80*/  IMAD R4, R3, R24, R4 ;  /* 0x0000001803047224 */ /* 0x000fe400078e0204 */
[----:B------:R-:W-:-:S03]  /*0b90*/  IMAD.MOV.U32 R0, RZ, RZ, 0x1 ;  /* 0x00000001ff007424 */ /* 0x000fc600078e00ff */
[----:B------:R-:W-:Y:S02]  /*0ba0*/  SEL R152, R4, R153, !P3 ;  /* 0x0000009904987207 */ /* 0x000fe40005800000 */
[----:B------:R-:W-:-:S07]  /*0bb0*/  SEL R153, R153, R4, !P3 ;  /* 0x0000000499997207 */ /* 0x000fce0005800000 */
.L_x_4:
[----:B------:R-:W-:-:S08]  /*0bc0*/  NOP ;  /* 0x0000000000007918 */ /* 0x000fd00000000000 */
[----:B------:R-:W0:Y:S02]  /*0bd0*/  USETMAXREG.TRY_ALLOC.CTAPOOL UP0, 0xe8 ;  /* 0x000000e8000079c8 */ /* 0x000e240008000600 */
[----:B0-----:R-:W-:-:S13]  /*0be0*/  PLOP3.LUT P0, PT, PT, PT, UP0, 0x80, 0x0 ;  /* 0x000000000000781c */ /* 0x001fda0003f0f008 */
[----:B------:R-:W-:Y:S05]  /*0bf0*/  @!P0 BRA `(.L_x_4) ;  /* 0xfffffffc00f08947 */ /* 0x000fea000383ffff */
[----:B------:R-:W-:Y:S01]  /*0c00*/  ULDC.64 UR4, c[0x0][0x598] ;  /* 0x0001660000047ab9 */ /* 0x000fe20000000a00 */
[----:B------:R-:W-:Y:S01]  /*0c10*/  ULDC.64 UR36, c[0x0][0x208] ;  /* 0x0000820000247ab9 */ /* 0x000fe20000000a00 */
[----:B------:R-:W-:-:S04]  /*0c20*/  ISETP.NE.U32.AND P0, PT, RZ, UR4, PT ;  /* 0x00000004ff007c0c */ /* 0x000fc8000bf05070 */
[----:B------:R-:W-:-:S13]  /*0c30*/  ISETP.NE.AND.EX P0, PT, RZ, UR5, PT, P0 ;  /* 0x00000005ff007c0c */ /* 0x000fda000bf05300 */
[----:B------:R-:W-:Y:S05]  /*0c40*/  @!P0 BRA `(.L_x_7) ;  /* 0x00000000001c8947 */ /* 0x000fea0003800000 */
[----:B------:R-:W0:Y:S02]  /*0c50*/  LDC.64 R4, c[0x0][0x598] ;  /* 0x00016600ff047b82 */ /* 0x000e240000000a00 */
[----:B0-----:R-:W2:Y:S02]  /*0c60*/  LDG.E.64 R4, desc[UR36][R4.64] ;  /* 0x0000002404047981 */ /* 0x001ea4000c1e1b00 */
[----:B--2---:R-:W-:-:S04]  /*0c70*/  ISETP.NE.U32.AND P0, PT, R4, RZ, PT ;  /* 0x000000ff0400720c */ /* 0x004fc80003f05070 */
[----:B------:R-:W-:-:S13]  /*0c80*/  ISETP.NE.AND.EX P0, PT, R5, RZ, PT, P0 ;  /* 0x000000ff0500720c */ /* 0x000fda0003f05300 */
[----:B------:R-:W-:Y:S05]  /*0c90*/  @!P0 BRA `(.L_x_7) ;  /* 0x0000000000088947 */ /* 0x000fea0003800000 */
[----:B------:R0:W5:Y:S01]  /*0ca0*/  LD.E R154, desc[UR36][R4.64] ;  /* 0x00000024049a7980 */ /* 0x000162000c101900 */
[----:B------:R-:W-:Y:S05]  /*0cb0*/  BRA `(.L_x_8) ;  /* 0x0000000000247947 */ /* 0x000fea0003800000 */
.L_x_7:
[----:B------:R-:W-:Y:S02]  /*0cc0*/  ULDC.64 UR4, c[0x0][0x588] ;  /* 0x0001620000047ab9 */ /* 0x000fe40000000a00 */
[----:B------:R-:W-:-:S04]  /*0cd0*/  ISETP.NE.U32.AND P0, PT, RZ, UR4, PT ;  /* 0x00000004ff007c0c */ /* 0x000fc8000bf05070 */
[----:B------:R-:W-:-:S13]  /*0ce0*/  ISETP.NE.AND.EX P0, PT, RZ, UR5, PT, P0 ;  /* 0x00000005ff007c0c */ /* 0x000fda000bf05300 */
[----:B------:R-:W-:Y:S05]  /*0cf0*/  @!P0 BRA `(.L_x_9) ;  /* 0x00000000000c8947 */ /* 0x000fea0003800000 */
[----:B------:R-:W0:Y:S02]  /*0d00*/  LDC.64 R154, c[0x0][0x588] ;  /* 0x00016200ff9a7b82 */ /* 0x000e240000000a00 */
[----:B0-----:R1:W5:Y:S01]  /*0d10*/  LDG.E R154, desc[UR36][R154.64] ;  /* 0x000000249a9a7981 */ /* 0x001362000c1e1900 */
[----:B------:R-:W-:Y:S05]  /*0d20*/  BRA `(.L_x_8) ;  /* 0x0000000000087947 */ /* 0x000fea0003800000 */
.L_x_9:
[----:B------:R-:W-:Y:S02]  /*0d30*/  ULDC UR4, c[0x0][0x580] ;  /* 0x0001600000047ab9 */ /* 0x000fe40000000800 */
[----:B------:R-:W-:-:S07]  /*0d40*/  IMAD.U32 R154, RZ, RZ, UR4 ;  /* 0x00000004ff9a7e24 */ /* 0x000fce000f8e00ff */
.L_x_8:
[----:B------:R-:W-:Y:S02]  /*0d50*/  ULDC.64 UR4, c[0x0][0x5a0] ;  /* 0x0001680000047ab9 */ /* 0x000fe40000000a00 */
[----:B------:R-:W-:-:S04]  /*0d60*/  ISETP.NE.U32.AND P0, PT, RZ, UR4, PT ;  /* 0x00000004ff007c0c */ /* 0x000fc8000bf05070 */
[----:B------:R-:W-:-:S13]  /*0d70*/  ISETP.NE.AND.EX P0, PT, RZ, UR5, PT, P0 ;  /* 0x00000005ff007c0c */ /* 0x000fda000bf05300 */
[----:B------:R-:W-:Y:S05]  /*0d80*/  @!P0 BRA `(.L_x_10) ;  /* 0x00000000001c8947 */ /* 0x000fea0003800000 */
[----:B0-----:R-:W0:Y:S02]  /*0d90*/  LDC.64 R4, c[0x0][0x5a0] ;  /* 0x00016800ff047b82 */ /* 0x001e240000000a00 */
[----:B0-----:R-:W2:Y:S02]  /*0da0*/  LDG.E.64 R4, desc[UR36][R4.64] ;  /* 0x0000002404047981 */ /* 0x001ea4000c1e1b00 */
[----:B--2---:R-:W-:-:S04]  /*0db0*/  ISETP.NE.U32.AND P0, PT, R4, RZ, PT ;  /* 0x000000ff0400720c */ /* 0x004fc80003f05070 */
[----:B------:R-:W-:-:S13]  /*0dc0*/  ISETP.NE.AND.EX P0, PT, R5, RZ, PT, P0 ;  /* 0x000000ff0500720c */ /* 0x000fda0003f05300 */
[----:B------:R-:W-:Y:S05]  /*0dd0*/  @!P0 BRA `(.L_x_10) ;  /* 0x0000000000088947 */ /* 0x000fea0003800000 */
[----:B-1----:R0:W5:Y:S01]  /*0de0*/  LD.E R155, desc[UR36][R4.64] ;  /* 0x00000024049b7980 */ /* 0x002162000c101900 */
[----:B------:R-:W-:Y:S05]  /*0df0*/  BRA `(.L_x_11) ;  /* 0x0000000000247947 */ /* 0x000fea0003800000 */
.L_x_10:
[----:B------:R-:W-:Y:S02]  /*0e00*/  ULDC.64 UR4, c[0x0][0x590] ;  /* 0x0001640000047ab9 */ /* 0x000fe40000000a00 */
[----:B------:R-:W-:-:S04]  /*0e10*/  ISETP.NE.U32.AND P0, PT, RZ, UR4, PT ;  /* 0x00000004ff007c0c */ /* 0x000fc8000bf05070 */
[----:B------:R-:W-:-:S13]  /*0e20*/  ISETP.NE.AND.EX P0, PT, RZ, UR5, PT, P0 ;  /* 0x00000005ff007c0c */ /* 0x000fda000bf05300 */
[----:B------:R-:W-:Y:S05]  /*0e30*/  @!P0 BRA `(.L_x_12) ;  /* 0x00000000000c8947 */ /* 0x000fea0003800000 */
[----:B0-----:R-:W1:Y:S02]  /*0e40*/  LDC.64 R4, c[0x0][0x590] ;  /* 0x00016400ff047b82 */ /* 0x001e640000000a00 */
[----:B-1----:R1:W5:Y:S01]  /*0e50*/  LDG.E R155, desc[UR36][R4.64] ;  /* 0x00000024049b7981 */ /* 0x002362000c1e1900 */
[----:B------:R-:W-:Y:S05]  /*0e60*/  BRA `(.L_x_11) ;  /* 0x0000000000087947 */ /* 0x000fea0003800000 */
.L_x_12:
[----:B------:R-:W-:Y:S02]  /*0e70*/  ULDC UR4, c[0x0][0x584] ;  /* 0x0001610000047ab9 */ /* 0x000fe40000000800 */
[----:B-1----:R-:W-:-:S07]  /*0e80*/  IMAD.U32 R155, RZ, RZ, UR4 ;  /* 0x00000004ff9b7e24 */ /* 0x002fce000f8e00ff */
.L_x_11:
[----:B------:R-:W-:-:S13]  /*0e90*/  LOP3.LUT P0, RZ, R0, 0xff, RZ, 0xc0, !PT ;  /* 0x000000ff00ff7812 */ /* 0x000fda000780c0ff */
[----:B------:R-:W-:Y:S05]  /*0ea0*/  @!P0 EXIT ;  /* 0x000000000000894d */ /* 0x000fea0003800000 */
[----:B------:R-:W-:Y:S01]  /*0eb0*/  ULDC UR4, c[0x0][0x28c] ;  /* 0x0000a30000047ab9 */ /* 0x000fe20000000800 */
[----:B------:R-:W-:Y:S01]  /*0ec0*/  LOP3.LUT R160, R19, 0x1, RZ, 0xfc, !PT ;  /* 0x0000000113a07812 */ /* 0x000fe200078efcff */
[----:B------:R-:W-:Y:S01]  /*0ed0*/  UIADD3 UR4, UR4, 0x1f, URZ ;  /* 0x0000001f04047890 */ /* 0x000fe2000fffe03f */
[----:B------:R-:W-:Y:S01]  /*0ee0*/  UMOV UR38, URZ ;  /* 0x0000003f00267c82 */ /* 0x000fe20008000000 */
[----:B------:R-:W-:Y:S02]  /*0ef0*/  UMOV UR39, URZ ;  /* 0x0000003f00277c82 */ /* 0x000fe40008000000 */
[----:B------:R-:W-:-:S04]  /*0f00*/  USHF.R.S32.HI UR5, URZ, 0x1f, UR4 ;  /* 0x0000001f3f057899 */ /* 0x000fc80008011404 */
[----:B------:R-:W-:-:S04]  /*0f10*/  ULEA.HI UR5, UR5, UR4, URZ, 0x5 ;  /* 0x0000000405057291 */ /* 0x000fc8000f8f283f */
[----:B------:R-:W-:-:S12]  /*0f20*/  USHF.R.S32.HI UR40, URZ, 0x5, UR5 ;  /* 0x000000053f287899 */ /* 0x000fd80008011405 */
.L_x_286:
[----:B------:R-:W-:Y:S01]  /*0f30*/  LOP3.LUT R0, R18, 0x80, RZ, 0xc0, !PT ;  /* 0x0000008012007812 */ /* 0x000fe200078ec0ff */
[----:B--2---:R-:W2:Y:S01]  /*0f40*/  S2UR UR7, SR_CgaCtaId ;  /* 0x00000000000779c3 */ /* 0x004ea20000008800 */
[----:B------:R-:W-:Y:S02]  /*0f50*/  UMOV UR6, 0x400 ;  /* 0x0000040000067882 */ /* 0x000fe40000000000 */
[----:B------:R-:W-:-:S06]  /*0f60*/  SHF.R.U32.HI R0, RZ, 0x7, R0 ;  /* 0x00000007ff007819 */ /* 0x000fcc0000011600 */
[----:B---3--:R-:W3:Y:S01]  /*0f70*/  SHFL.IDX PT, R0, R0, RZ, 0x1f ;  /* 0x00001fff00007589 */ /* 0x008ee200000e0000 */
[----:B--2---:R-:W-:Y:S01]  /*0f80*/  ULEA UR42, UR7, UR6, 0x18 ;  /* 0x00000006072a7291 */ /* 0x004fe2000f8ec03f */
[----:B---3--:R-:W-:-:S13]  /*0f90*/  R2UR UR4, R0 ;  /* 0x00000000000472ca */ /* 0x008fda00000e0000 */
[----:B------:R-:W-:-:S04]  /*0fa0*/  ULEA.HI UR5, UR4, UR4, URZ, 0x1 ;  /* 0x0000000404057291 */ /* 0x000fc8000f8f083f */
[----:B------:R-:W-:-:S04]  /*0fb0*/  ULOP3.LUT UR5, UR5, 0x7fffe, URZ, 0xc0, !UPT ;  /* 0x0007fffe05057892 */ /* 0x000fc8000f8ec03f */
[----:B------:R-:W-:-:S03]  /*0fc0*/  UIADD3 UR5, UR4, -UR5, URZ ;  /* 0x8000000504057290 */ /* 0x000fc6000fffe03f */
[----:B------:R-:W-:Y:S01]  /*0fd0*/  ULDC UR4, c[0x0][0x28c] ;  /* 0x0000a30000047ab9 */ /* 0x000fe20000000800 */
[----:B------:R-:W-:Y:S01]  /*0fe0*/  ULEA UR5, UR5, UR42, 0xd ;  /* 0x0000002a05057291 */ /* 0x000fe2000f8e683f */
[----:B------:R-:W-:-:S03]  /*0ff0*/  ISETP.LT.AND P0, PT, RZ, UR4, PT ;  /* 0x00000004ff007c0c */ /* 0x000fc6000bf01270 */
[----:B------:R-:W-:-:S04]  /*1000*/  UIADD3 UR5, UR5, 0x100, URZ ;  /* 0x0000010005057890 */ /* 0x000fc8000fffe03f */
[----:B------:R-:W-:-:S04]  /*1010*/  USHF.R.U32.HI UR5, URZ, 0x4, UR5 ;  /* 0x000000043f057899 */ /* 0x000fc80008011605 */
[----:B------:R-:W-:Y:S02]  /*1020*/  ULOP3.LUT UR41, UR5, 0x3fff, URZ, 0xc0, !UPT ;  /* 0x00003fff05297892 */ /* 0x000fe4000f8ec03f */
[----:B-1--4-:R-:W-:Y:S10]  /*1030*/  @P0 BRA `(.L_x_13) ;  /* 0x0000000000400947 */ /* 0x012ff40003800000 */
[----:B------:R-:W-:Y:S01]  /*1040*/  MOV R0, 0x0 ;  /* 0x0000000000007802 */ /* 0x000fe20000000f00 */
[----:B------:R-:W-:Y:S01]  /*1050*/  ULDC.64 UR4, c[0x4][0x68] ;  /* 0x01001a0000047ab9 */ /* 0x000fe20000000a00 */
[----:B------:R-:W-:Y:S01]  /*1060*/  ULDC.64 UR6, c[0x4][0x8] ;  /* 0x0100020000067ab9 */ /* 0x000fe20000000a00 */
[----:B01----:R-:W-:Y:S01]  /*1070*/  IMAD.U32 R4, RZ, RZ, UR4 ;  /* 0x00000004ff047e24 */ /* 0x003fe2000f8e00ff */
[----:B------:R0:W1:Y:S01]  /*1080*/  LDC.64 R14, c[0x4][R0] ;  /* 0x01000000000e7b82 */ /* 0x0000620000000a00 */
[----:B------:R-:W-:Y:S01]  /*1090*/  IMAD.U32 R5, RZ, RZ, UR5 ;  /* 0x00000005ff057e24 */ /* 0x000fe2000f8e00ff */
[----:B------:R-:W-:Y:S01]  /*10a0*/  ULDC.64 UR4, c[0x4][0x70] ;  /* 0x01001c0000047ab9 */ /* 0x000fe20000000a00 */
[----:B------:R-:W-:Y:S02]  /*10b0*/  IMAD.U32 R10, RZ, RZ, UR6 ;  /* 0x00000006ff0a7e24 */ /* 0x000fe4000f8e00ff */
[----:B------:R-:W-:Y:S02]  /*10c0*/  IMAD.U32 R6, RZ, RZ, UR4 ;  /* 0x00000004ff067e24 */ /* 0x000fe4000f8e00ff */
[----:B------:R-:W-:-:S02]  /*10d0*/  IMAD.U32 R7, RZ, RZ, UR5 ;  /* 0x00000005ff077e24 */ /* 0x000fc4000f8e00ff */
[----:B------:R-:W-:Y:S02]  /*10e0*/  IMAD.U32 R11, RZ, RZ, UR7 ;  /* 0x00000007ff0b7e24 */ /* 0x000fe4000f8e00ff */
[----:B------:R-:W-:Y:S02]  /*10f0*/  IMAD.MOV.U32 R8, RZ, RZ, 0x1e1 ;  /* 0x000001e1ff087424 */ /* 0x000fe400078e00ff */
[----:B------:R-:W-:Y:S02]  /*1100*/  IMAD.MOV.U32 R12, RZ, RZ, 0x1 ;  /* 0x00000001ff0c7424 */ /* 0x000fe400078e00ff */
[----:B0-----:R-:W-:-:S07]  /*1110*/  IMAD.MOV.U32 R13, RZ, RZ, RZ ;  /* 0x000000ffff0d7224 */ /* 0x001fce00078e00ff */
[----:B------:R-:W-:-:S07]  /*1120*/  LEPC R20, `(.L_x_13) ;  /* 0x000000001014794e */ /* 0x000fce0000000000 */
[----:B-1---5:R-:W-:Y:S05]  /*1130*/  CALL.ABS.NOINC R14 ;  /* 0x000000000e007343 */ /* 0x022fea0003c00000 */
.L_x_13:
[----:B------:R-:W-:-:S13]  /*1140*/  ISETP.NE.AND P0, PT, R160, 0x3, PT ;  /* 0x00000003a000780c */ /* 0x000fda0003f05270 */
[----:B------:R-:W-:Y:S05]  /*1150*/  @!P0 BRA `(.L_x_14) ;  /* 0x0000000000048947 */ /* 0x000fea0003800000 */
[----:B------:R-:W-:Y:S01]  /*1160*/  BPT.TRAP 0x1 ;  /* 0x000000040000795c */ /* 0x000fe20000300000 */
.L_x_14:
[----:B------:R-:W-:Y:S02]  /*1170*/  IMAD.U32 R3, RZ, RZ, UR39 ;  /* 0x00000027ff037e24 */ /* 0x000fe4000f8e00ff */
[----:B------:R-:W-:-:S03]  /*1180*/  IMAD.U32 R0, RZ, RZ, UR38 ;  /* 0x00000026ff007e24 */ /* 0x000fc6000f8e00ff */
[----:B------:R-:W-:Y:S02]  /*1190*/  LEA R3, R3, UR42, 0x3 ;  /* 0x0000002a03037c11 */ /* 0x000fe4000f8e18ff */
[----:B------:R-:W-:-:S04]  /*11a0*/  SHF.L.U32 R0, R0, 0x1f, RZ ;  /* 0x0000001f00007819 */ /* 0x000fc800000006ff */
[----:B------:R2:W3:Y:S01]  /*11b0*/  SYNCS.PHASECHK.TRANS64.TRYWAIT P1, [R3+URZ], R0 ;  /* 0x00000000030075a7 */ /* 0x0004e2000802017f */
[----:B------:R-:W-:Y:S05]  /*11c0*/  @!P0 BRA `(.L_x_15) ;  /* 0x0000000000048947 */ /* 0x000fea0003800000 */
[----:B------:R-:W-:Y:S01]  /*11d0*/  BPT.TRAP 0x1 ;  /* 0x000000040000795c */ /* 0x000fe20000300000 */
.L_x_15:
[----:B---3--:R-:W-:Y:S05]  /*11e0*/  @P1 BRA `(.L_x_16) ;  /* 0x0000000000081947 */ /* 0x008fea0003800000 */
[----:B------:R-:W3:Y:S02]  /*11f0*/  SYNCS.PHASECHK.TRANS64.TRYWAIT P1, [R3+URZ], R0 ;  /* 0x00000000030075a7 */ /* 0x000ee4000802017f */
[----:B---3--:R-:W-:Y:S05]  /*1200*/  @!P1 BRA `(.L_x_17) ;  /* 0x000000a000e49947 */ /* 0x008fea0003800000 */
.L_x_16:
[----:B------:R-:W-:-:S04]  /*1210*/  UISETP.LT.AND UP0, UPT, UR40, 0x1, UPT ;  /* 0x000000012800788c */ /* 0x000fc8000bf01270 */
[----:B------:R-:W-:-:S04]  /*1220*/  USEL UR4, UR40, 0x1, UP0 ;  /* 0x0000000128047887 */ /* 0x000fc80008000000 */
[----:B------:R-:W-:-:S06]  /*1230*/  UIADD3 UR4, UR40, -UR4, URZ ;  /* 0x8000000428047290 */ /* 0x000fcc000fffe03f */
[----:B--23--:R-:W-:Y:S01]  /*1240*/  IMAD.U32 R0, RZ, RZ, UR4 ;  /* 0x00000004ff007e24 */ /* 0x00cfe2000f8e00ff */
[----:B------:R-:W-:Y:S05]  /*1250*/  WARPSYNC.ALL ;  /* 0x0000000000007948 */ /* 0x000fea0003800000 */
[----:B------:R-:W-:Y:S01]  /*1260*/  ISETP.GE.AND P1, PT, R0, 0x1, PT ;  /* 0x000000010000780c */ /* 0x000fe20003f26270 */
[----:B------:R-:W-:Y:S01]  /*1270*/  UIADD3 UR4, UR42, 0x10100, URZ ;  /* 0x000101002a047890 */ /* 0x000fe2000fffe03f */
[----:B------:R-:W-:Y:S01]  /*1280*/  WARPGROUP.ARRIVE ;  /* 0x00000000000079c5 */ /* 0x000fe20000000000 */
[----:B------:R-:W-:Y:S01]  /*1290*/  UMOV UR9, 0x40000040 ;  /* 0x4000004000097882 */ /* 0x000fe20000000000 */
[----:B------:R-:W-:Y:S01]  /*12a0*/  UMOV UR11, 0x40000040 ;  /* 0x40000040000b7882 */ /* 0x000fe20000000000 */
[----:B------:R-:W-:-:S04]  /*12b0*/  USHF.R.U32.HI UR4, URZ, 0x4, UR4 ;  /* 0x000000043f047899 */ /* 0x000fc80008011604 */
[----:B------:R-:W-:Y:S02]  /*12c0*/  ULOP3.LUT UR5, UR4, 0x3fff, URZ, 0xc0, !UPT ;  /* 0x00003fff04057892 */ /* 0x000fe4000f8ec03f */
[----:B------:R-:W-:Y:S02]  /*12d0*/  ULOP3.LUT UR4, UR41, 0x10000, URZ, 0xfc, !UPT ;  /* 0x0001000029047892 */ /* 0x000fe4000f8efc3f */
[----:B------:R-:W-:Y:S02]  /*12e0*/  ULOP3.LUT UR5, UR5, 0x10000, URZ, 0xfc, !UPT ;  /* 0x0001000005057892 */ /* 0x000fe4000f8efc3f */
[----:B------:R-:W-:Y:S02]  /*12f0*/  ULEA UR6, UR39, UR4, 0xa ;  /* 0x0000000427067291 */ /* 0x000fe4000f8e503f */
[----:B------:R-:W-:-:S05]  /*1300*/  ULEA UR7, UR39, UR5, 0xb ;  /* 0x0000000527077291 */ /* 0x000fca000f8e583f */
[----:B------:R-:W-:Y:S02]  /*1310*/  UMOV UR8, UR6 ;  /* 0x0000000600087c82 */ /* 0x000fe40008000000 */
[----:B------:R-:W-:Y:S02]  /*1320*/  UMOV UR10, UR7 ;  /* 0x00000007000a7c82 */ /* 0x000fe40008000000 */
[----:B------:R-:W-:Y:S01]  /*1330*/  HGMMA.64x256x8.F32.TF32 R24, gdesc[UR8], RZ, !UPT, gsb0 ;  /* 0x07e00000081879f0 */ /* 0x000fe2000c0028ff */
[----:B------:R-:W-:Y:S02]  /*1340*/  UIADD3 UR8, UR6, 0x2, URZ ;  /* 0x0000000206087890 */ /* 0x000fe4000fffe03f */
[----:B------:R-:W-:Y:S01]  /*1350*/  UIADD3 UR10, UR7, 0x2, URZ ;  /* 0x00000002070a7890 */ /* 0x000fe2000fffe03f */
[----:B------:R-:W-:Y:S01]  /*1360*/  UMOV UR9, 0x40000040 ;  /* 0x4000004000097882 */ /* 0x000fe20000000000 */
[----:B------:R-:W-:Y:S01]  /*1370*/  UMOV UR11, 0x40000040 ;  /* 0x40000040000b7882 */ /* 0x000fe20000000000 */
[----:B------:R-:W-:-:S02]  /*1380*/  WARPGROUP.DEPBAR.LE gsb0, 0x0 ;  /* 0x00008000000079c5 */ /* 0x000fc40000010000 */
[----:B------:R-:W-:-:S15]  /*1390*/  WARPGROUP.ARRIVE ;  /* 0x00000000000079c5 */ /* 0x000fde0000000000 */
[----:B------:R-:W-:-:S05]  /*13a0*/  NOP ;  /* 0x0000000000007918 */ /* 0x000fca0000000000 */
[----:B------:R-:W-:Y:S01]  /*13b0*/  HGMMA.64x256x8.F32.TF32 R24, gdesc[UR8], R24, gsb0 ;  /* 0x07e00000081879f0 */ /* 0x000fe20008002818 */
[----:B------:R-:W-:Y:S02]  /*13c0*/  UIADD3 UR8, UR6, 0x4, URZ ;  /* 0x0000000406087890 */ /* 0x000fe4000fffe03f */
[----:B------:R-:W-:Y:S01]  /*13d0*/  UIADD3 UR10, UR7, 0x4, URZ ;  /* 0x00000004070a7890 */ /* 0x000fe2000fffe03f */
[----:B------:R-:W-:Y:S01]  /*13e0*/  UMOV UR9, 0x40000040 ;  /* 0x4000004000097882 */ /* 0x000fe20000000000 */
[----:B------:R-:W-:Y:S01]  /*13f0*/  UMOV UR11, 0x40000040 ;  /* 0x40000040000b7882 */ /* 0x000fe20000000000 */
[----:B------:R-:W-:Y:S02]  /*1400*/  WARPGROUP.DEPBAR.LE gsb0, 0x0 ;  /* 0x00008000000079c5 */ /* 0x000fe40000010000 */
        /* <DEDUP_REMOVED lines=10> */
[----:B------:R-:W-:Y:S03]  /*14b0*/  HGMMA.64x256x8.F32.TF32 R24, gdesc[UR8], R24, gsb0 ;  /* 0x07e00000081879f0 */ /* 0x000fe60008002818 */
[----:B------:R-:W-:Y:S02]  /*14c0*/  WARPGROUP.DEPBAR.LE gsb0, 0x0 ;  /* 0x00008000000079c5 */ /* 0x000fe40000010000 */
[----:B------:R-:W-:Y:S05]  /*14d0*/  @!P1 BRA `(.L_x_18) ;  /* 0x0000000400249947 */ /* 0x000fea0003800000 */
[----:B------:R-:W-:-:S04]  /*14e0*/  UIADD3 UR6, UR39, 0x1, URZ ;  /* 0x0000000127067890 */ /* 0x000fc8000fffe03f */
[----:B------:R-:W-:-:S04]  /*14f0*/  UISETP.NE.AND UP0, UPT, UR6, 0x4, UPT ;  /* 0x000000040600788c */ /* 0x000fc8000bf05270 */
[----:B------:R-:W-:Y:S02]  /*1500*/  USEL UR7, URZ, 0x1, UP0 ;  /* 0x000000013f077887 */ /* 0x000fe40008000000 */
[----:B------:R-:W-:Y:S02]  /*1510*/  USEL UR6, UR6, URZ, UP0 ;  /* 0x0000003f06067287 */ /* 0x000fe40008000000 */
[----:B------:R-:W-:-:S06]  /*1520*/  ULOP3.LUT UR7, UR38, UR7, URZ, 0x3c, !UPT ;  /* 0x0000000726077292 */ /* 0x000fcc000f8e3c3f */
[----:B01----:R-:W-:Y:S01]  /*1530*/  IMAD.U32 R5, RZ, RZ, UR7 ;  /* 0x00000007ff057e24 */ /* 0x003fe2000f8e00ff */
[----:B------:R-:W-:-:S06]  /*1540*/  UMOV UR7, UR39 ;  /* 0x0000002700077c82 */ /* 0x000fcc0008000000 */
.L_x_25:
[----:B01----:R-:W-:Y:S05]  /*1550*/  @!P0 BRA `(.L_x_19) ;  /* 0x0000000000048947 */ /* 0x003fea0003800000 */
[----:B------:R-:W-:Y:S01]  /*1560*/  BPT.TRAP 0x1 ;  /* 0x000000040000795c */ /* 0x000fe20000300000 */
.L_x_19:
[----:B------:R-:W0:Y:S01]  /*1570*/  S2UR UR9, SR_CgaCtaId ;  /* 0x00000000000979c3 */ /* 0x000e220000008800 */
[----:B------:R-:W-:Y:S01]  /*1580*/  UMOV UR8, 0x400 ;  /* 0x0000040000087882 */ /* 0x000fe20000000000 */
[----:B------:R-:W-:Y:S01]  /*1590*/  SHF.L.U32 R3, R5, 0x1f, RZ ;  /* 0x0000001f05037819 */ /* 0x000fe200000006ff */
[----:B0-----:R-:W-:-:S04]  /*15a0*/  ULEA UR14, UR9, UR8, 0x18 ;  /* 0x00000008090e7291 */ /* 0x001fc8000f8ec03f */
[----:B------:R-:W-:-:S09]  /*15b0*/  ULEA UR8, UR6, UR14, 0x3 ;  /* 0x0000000e06087291 */ /* 0x000fd2000f8e183f */
[----:B------:R0:W1:Y:S01]  /*15c0*/  SYNCS.PHASECHK.TRANS64.TRYWAIT P1, [UR8], R3 ;  /* 0x00000003ff0075a7 */ /* 0x0000620008020148 */
[----:B------:R-:W-:Y:S05]  /*15d0*/  @!P0 BRA `(.L_x_20) ;  /* 0x0000000000048947 */ /* 0x000fea0003800000 */
[----:B------:R-:W-:Y:S01]  /*15e0*/  BPT.TRAP 0x1 ;  /* 0x000000040000795c */ /* 0x000fe20000300000 */
.L_x_20:
[----:B-1----:R-:W-:Y:S05]  /*15f0*/  @P1 BRA `(.L_x_21) ;  /* 0x0000000000081947 */ /* 0x002fea0003800000 */
[----:B------:R-:W1:Y:S02]  /*1600*/  SYNCS.PHASECHK.TRANS64.TRYWAIT P1, [UR8], R3 ;  /* 0x00000003ff0075a7 */ /* 0x000e640008020148 */
[----:B-1----:R-:W-:Y:S05]  /*1610*/  @!P1 BRA `(.L_x_22) ;  /* 0x0000009c00f49947 */ /* 0x002fea0003800000 */
.L_x_21:
[----:B------:R-:W-:Y:S01]  /*1620*/  ULEA UR12, UR6, UR4, 0xa ;  /* 0x00000004060c7291 */ /* 0x000fe2000f8e503f */
[----:B------:R-:W-:Y:S01]  /*1630*/  WARPGROUP.ARRIVE ;  /* 0x00000000000079c5 */ /* 0x000fe20000000000 */
[----:B------:R-:W-:Y:S01]  /*1640*/  ULEA UR13, UR6, UR5, 0xb ;  /* 0x00000005060d7291 */ /* 0x000fe2000f8e583f */
[----:B------:R-:W-:Y:S01]  /*1650*/  UMOV UR9, 0x40000040 ;  /* 0x4000004000097882 */ /* 0x000fe20000000000 */
[----:B------:R-:W-:-:S03]  /*1660*/  UMOV UR11, 0x40000040 ;  /* 0x40000040000b7882 */ /* 0x000fc60000000000 */
[----:B------:R-:W-:Y:S02]  /*1670*/  UMOV UR8, UR12 ;  /* 0x0000000c00087c82 */ /* 0x000fe40008000000 */
[----:B------:R-:W-:Y:S02]  /*1680*/  UMOV UR10, UR13 ;  /* 0x0000000d000a7c82 */ /* 0x000fe40008000000 */
[----:B------:R-:W-:Y:S01]  /*1690*/  HGMMA.64x256x8.F32.TF32 R24, gdesc[UR8], R24, gsb0 ;  /* 0x07e00000081879f0 */ /* 0x000fe20008002818 */
        /* <DEDUP_REMOVED lines=26> */
[----:B------:R-:W-:Y:S01]  /*1840*/  BPT.TRAP 0x1 ;  /* 0x000000040000795c */ /* 0x000fe20000300000 */
.L_x_23:
[----:B------:R-:W-:Y:S01]  /*1850*/  ULEA UR8, UR7, UR14, 0x3 ;  /* 0x0000000e07087291 */ /* 0x000fe2000f8e183f */
[----:B------:R-:W-:-:S03]  /*1860*/  ISETP.GT.U32.AND P1, PT, R19, 0x1, PT ;  /* 0x000000011300780c */ /* 0x000fc60003f24070 */
[----:B------:R-:W-:-:S04]  /*1870*/  UIADD3 UR8, UR8, 0x20, URZ ;  /* 0x0000002008087890 */ /* 0x000fc8000fffe03f */
[----:B------:R-:W-:-:S09]  /*1880*/  UPRMT UR8, URZ, 0x654, UR8 ;  /* 0x000006543f087896 */ /* 0x000fd20008000008 */
[----:B------:R-:W-:Y:S01]  /*1890*/  SYNCS.ARRIVE.TRANS64.RED.A1T0 RZ, [UR8], RZ ;  /* 0x000000ffffff79a7 */ /* 0x000fe20008100408 */
[----:B------:R-:W-:Y:S05]  /*18a0*/  @P1 BRA `(.L_x_24) ;  /* 0x0000000000041947 */ /* 0x000fea0003800000 */
[----:B------:R-:W-:Y:S01]  /*18b0*/  BPT.TRAP 0x1 ;  /* 0x000000040000795c */ /* 0x000fe20000300000 */
.L_x_24:
[----:B------:R-:W-:Y:S01]  /*18c0*/  UIADD3 UR6, UR6, 0x1, URZ ;  /* 0x0000000106067890 */ /* 0x000fe2000fffe03f */
[C---:B------:R-:W-:Y:S01]  /*18d0*/  ISETP.GT.AND P1, PT, R0.reuse, 0x1, PT ;  /* 0x000000010000780c */ /* 0x040fe20003f24270 */
[----:B------:R-:W-:Y:S01]  /*18e0*/  UIADD3 UR7, UR7, 0x1, URZ ;  /* 0x0000000107077890 */ /* 0x000fe2000fffe03f */
[----:B------:R-:W-:Y:S01]  /*18f0*/  VIADD R0, R0, 0xffffffff ;  /* 0xffffffff00007836 */ /* 0x000fe20000000000 */
[----:B------:R-:W-:Y:S02]  /*1900*/  UISETP.NE.AND UP0, UPT, UR6, 0x4, UPT ;  /* 0x000000040600788c */ /* 0x000fe4000bf05270 */
[----:B------:R-:W-:Y:S02]  /*1910*/  UISETP.NE.AND UP1, UPT, UR7, 0x4, UPT ;  /* 0x000000040700788c */ /* 0x000fe4000bf25270 */
[----:B------:R-:W-:Y:S02]  /*1920*/  USEL UR8, URZ, 0x1, UP0 ;  /* 0x000000013f087887 */ /* 0x000fe40008000000 */
[----:B------:R-:W-:-:S02]  /*1930*/  USEL UR6, UR6, URZ, UP0 ;  /* 0x0000003f06067287 */ /* 0x000fc40008000000 */
[----:B------:R-:W-:Y:S02]  /*1940*/  USEL UR7, UR7, URZ, UP1 ;  /* 0x0000003f07077287 */ /* 0x000fe40008800000 */
[----:B------:R-:W-:Y:S01]  /*1950*/  LOP3.LUT R5, R5, UR8, RZ, 0x3c, !PT ;  /* 0x0000000805057c12 */ /* 0x000fe2000f8e3cff */
[----:B------:R-:W-:Y:S09]  /*1960*/  @P1 BRA `(.L_x_25) ;  /* 0xfffffff800f81947 */ /* 0x000ff2000383ffff */
.L_x_18:
[----:B------:R-:W2:Y:S02]  /*1970*/  LDC R0, c[0x0][0x28c] ;  /* 0x0000a300ff007b82 */ /* 0x000ea40000000800 */
[----:B--2---:R-:W-:-:S13]  /*1980*/  ISETP.GE.AND P1, PT, R0, 0x1, PT ;  /* 0x000000010000780c */ /* 0x004fda0003f26270 */
[----:B------:R-:W-:Y:S05]  /*1990*/  @!P1 BRA `(.L_x_26) ;  /* 0x0000000000409947 */ /* 0x000fea0003800000 */
[----:B------:R-:W-:Y:S05]  /*19a0*/  @!P0 BRA `(.L_x_27) ;  /* 0x0000000000048947 */ /* 0x000fea0003800000 */
[----:B------:R-:W-:Y:S01]  /*19b0*/  BPT.TRAP 0x1 ;  /* 0x000000040000795c */ /* 0x000fe20000300000 */
.L_x_27:
[----:B------:R-:W2:Y:S01]  /*19c0*/  S2UR UR6, SR_CgaCtaId ;  /* 0x00000000000679c3 */ /* 0x000ea20000008800 */
[----:B------:R-:W-:Y:S01]  /*19d0*/  UISETP.LT.AND UP0, UPT, UR40, 0x1, UPT ;  /* 0x000000012800788c */ /* 0x000fe2000bf01270 */
[----:B------:R-:W-:Y:S01]  /*19e0*/  ISETP.GT.U32.AND P0, PT, R19, 0x1, PT ;  /* 0x000000011300780c */ /* 0x000fe20003f04070 */
[----:B------:R-:W-:Y:S02]  /*19f0*/  UMOV UR5, 0x400 ;  /* 0x0000040000057882 */ /* 0x000fe40000000000 */
[----:B------:R-:W-:-:S04]  /*1a00*/  USEL UR4, UR40, 0x1, UP0 ;  /* 0x0000000128047887 */ /* 0x000fc80008000000 */
[----:B------:R-:W-:-:S04]  /*1a10*/  UIADD3 UR4, UR39, UR40, -UR4 ;  /* 0x0000002827047290 */ /* 0x000fc8000fffe804 */
[----:B------:R-:W-:-:S04]  /*1a20*/  USHF.L.U32 UR4, UR4, 0x3, URZ ;  /* 0x0000000304047899 */ /* 0x000fc8000800063f */
[----:B------:R-:W-:Y:S02]  /*1a30*/  ULOP3.LUT UR4, UR4, 0x18, URZ, 0xc0, !UPT ;  /* 0x0000001804047892 */ /* 0x000fe4000f8ec03f */
[----:B--2---:R-:W-:-:S04]  /*1a40*/  ULEA UR5, UR6, UR5, 0x18 ;  /* 0x0000000506057291 */ /* 0x004fc8000f8ec03f */
[----:B------:R-:W-:-:S04]  /*1a50*/  UIADD3 UR4, UR5, 0x20, UR4 ;  /* 0x0000002005047890 */ /* 0x000fc8000fffe004 */
[----:B------:R-:W-:-:S09]  /*1a60*/  UPRMT UR4, URZ, 0x654, UR4 ;  /* 0x000006543f047896 */ /* 0x000fd20008000004 */
[----:B------:R-:W-:Y:S01]  /*1a70*/  SYNCS.ARRIVE.TRANS64.RED.A1T0 RZ, [UR4], RZ ;  /* 0x000000ffffff79a7 */ /* 0x000fe20008100404 */
[----:B------:R-:W-:Y:S05]  /*1a80*/  @P0 BRA `(.L_x_26) ;  /* 0x0000000000040947 */ /* 0x000fea0003800000 */
[----:B------:R-:W-:Y:S01]  /*1a90*/  BPT.TRAP 0x1 ;  /* 0x000000040000795c */ /* 0x000fe20000300000 */
.L_x_26:
[----:B------:R-:W2:Y:S01]  /*1aa0*/  LDC R7, c[0x0][0x288] ;  /* 0x0000a200ff077b82 */ /* 0x000ea20000000800 */
[----:B01----:R-:W-:Y:S01]  /*1ab0*/  SHF.R.U32.HI R3, RZ, 0x2, R18 ;  /* 0x00000002ff037819 */ /* 0x003fe20000011612 */
[----:B------:R-:W-:Y:S01]  /*1ac0*/  UIADD3 UR39, UR40, UR39, URZ ;  /* 0x0000002728277290 */ /* 0x000fe2000fffe03f */
[C---:B------:R-:W-:Y:S01]  /*1ad0*/  LOP3.LUT R4, R18.reuse, 0x60, RZ, 0xc0, !PT ;  /* 0x0000006012047812 */ /* 0x040fe200078ec0ff */
[----:B------:R-:W-:Y:S01]  /*1ae0*/  ULDC UR8, c[0x0][0x284] ;  /* 0x0000a10000087ab9 */ /* 0x000fe20000000800 */
[----:B------:R-:W-:Y:S01]  /*1af0*/  LOP3.LUT R3, R3, 0x7, RZ, 0xc0, !PT ;  /* 0x0000000703037812 */ /* 0x000fe200078ec0ff */
[----:B------:R-:W-:Y:S01]  /*1b00*/  USHF.R.U32.HI UR4, URZ, 0x2, UR39 ;  /* 0x000000023f047899 */ /* 0x000fe20008011627 */
[----:B------:R-:W-:Y:S01]  /*1b10*/  SHF.R.U32.HI R10, RZ, 0x1, R4 ;  /* 0x00000001ff0a7819 */ /* 0x000fe20000011604 */
[----:B------:R-:W-:Y:S01]  /*1b20*/  IMAD.SHL.U32 R4, R18, 0x2, RZ ;  /* 0x0000000212047824 */ /* 0x000fe200078e00ff */
[----:B------:R-:W-:Y:S01]  /*1b30*/  LOP3.LUT R0, R22, 0x1, RZ, 0xc0, !PT ;  /* 0x0000000116007812 */ /* 0x000fe200078ec0ff */
[----:B------:R-:W-:Y:S01]  /*1b40*/  ULOP3.LUT UR4, UR4, 0x1, URZ, 0xc0, !UPT ;  /* 0x0000000104047892 */ /* 0x000fe2000f8ec03f */
[----:B------:R-:W-:Y:S01]  /*1b50*/  IADD3 R5, RZ, -R10, -R3 ;  /* 0x8000000aff057210 */ /* 0x000fe20007ffe803 */
[----:B------:R-:W-:Y:S01]  /*1b60*/  UISETP.GT.U32.AND UP1, UPT, UR39, 0x3, UPT ;  /* 0x000000032700788c */ /* 0x000fe2000bf24070 */
[----:B------:R-:W-:Y:S01]  /*1b70*/  LOP3.LUT R9, R4, 0x6, RZ, 0xc0, !PT ;  /* 0x0000000604097812 */ /* 0x000fe200078ec0ff */
[C---:B------:R-:W-:Y:S01]  /*1b80*/  IMAD.SHL.U32 R6, R0.reuse, 0x40, RZ ;  /* 0x0000004000067824 */ /* 0x040fe200078e00ff */
[----:B------:R-:W-:Y:S01]  /*1b90*/  UISETP.NE.U32.AND UP0, UPT, UR4, 0x1, UPT ;  /* 0x000000010400788c */ /* 0x000fe2000bf05070 */
[----:B------:R-:W-:Y:S01]  /*1ba0*/  IMAD R11, R0, -0x40, R5 ;  /* 0xffffffc0000b7824 */ /* 0x000fe200078e0205 */
[----:B------:R-:W-:Y:S01]  /*1bb0*/  LOP3.LUT R0, R18, 0x3, RZ, 0xc0, !PT ;  /* 0x0000000312007812 */ /* 0x000fe200078ec0ff */
[----:B------:R-:W-:Y:S01]  /*1bc0*/  ULDC.64 UR6, c[0x0][0x5d0] ;  /* 0x0001740000067ab9 */ /* 0x000fe20000000a00 */
[----:B------:R-:W-:Y:S01]  /*1bd0*/  PRMT R8, R9, 0x6540, R152 ;  /* 0x0000654009087816 */ /* 0x000fe20000000098 */
[----:B------:R-:W-:Y:S01]  /*1be0*/  IMAD.SHL.U32 R152, R152, 0x100, RZ ;  /* 0x0000010098987824 */ /* 0x000fe200078e00ff */
[----:B------:R-:W-:Y:S01]  /*1bf0*/  SHF.R.S32.HI R21, RZ, 0x1f, R23 ;  /* 0x0000001fff157819 */ /* 0x000fe20000011417 */
[----:B------:R-:W-:Y:S01]  /*1c00*/  UISETP.LT.U32.AND UP1, UPT, UR40, 0x4, UP1 ;  /* 0x000000042800788c */ /* 0x000fe20008f21070 */
[----:B------:R-:W-:Y:S01]  /*1c10*/  SHF.R.S32.HI R9, RZ, 0x1f, R8 ;  /* 0x0000001fff097819 */ /* 0x000fe20000011408 */
[----:B--2---:R-:W-:Y:S01]  /*1c20*/  IMAD R13, R0, -0x2, R7 ;  /* 0xfffffffe000d7824 */ /* 0x004fe200078e0207 */
[----:B------:R-:W-:Y:S01]  /*1c30*/  ISETP.GE.AND P0, PT, R152, R7, PT ;  /* 0x000000079800720c */ /* 0x000fe20003f06270 */
[----:B------:R-:W-:Y:S01]  /*1c40*/  IMAD.SHL.U32 R0, R153, 0x80, RZ ;  /* 0x0000008099007824 */ /* 0x000fe200078e00ff */
[----:B------:R-:W-:Y:S01]  /*1c50*/  UISETP.GT.U32.AND UP0, UPT, UR40, 0x3, !UP0 ;  /* 0x000000032800788c */ /* 0x000fe2000c704070 */
[----:B------:R-:W-:Y:S01]  /*1c60*/  IMAD R4, R21, UR6, RZ ;  /* 0x0000000615047c24 */ /* 0x000fe2000f8e02ff */
[----:B------:R-:W-:Y:S01]  /*1c70*/  LOP3.LUT R3, R6, 0x40, R3, 0xe2, !PT ;  /* 0x0000004006037812 */ /* 0x000fe200078ee203 */
[----:B------:R-:W-:Y:S01]  /*1c80*/  USEL UR5, URZ, 0x1, !UP1 ;  /* 0x000000013f057887 */ /* 0x000fe2000c800000 */
[C---:B------:R-:W-:Y:S01]  /*1c90*/  ISETP.GE.OR P0, PT, R0.reuse, UR8, P0 ;  /* 0x0000000800007c0c */ /* 0x040fe20008706670 */
[----:B------:R-:W-:Y:S01]  /*1ca0*/  USEL UR4, URZ, 0x1, !UP0 ;  /* 0x000000013f047887 */ /* 0x000fe2000c000000 */
[----:B------:R-:W-:Y:S01]  /*1cb0*/  IMAD.WIDE R6, R153, 0x80, RZ ;  /* 0x0000008099067825 */ /* 0x000fe200078e02ff */
[----:B------:R-:W-:Y:S01]  /*1cc0*/  ULOP3.LUT UR39, UR39, 0x3, URZ, 0xc0, !UPT ;  /* 0x0000000327277892 */ /* 0x000fe2000f8ec03f */
[----:B------:R-:W-:Y:S01]  /*1cd0*/  IADD3 R0, -R0, UR8, R11 ;  /* 0x0000000800007c10 */ /* 0x000fe2000fffe10b */
[----:B------:R-:W-:Y:S01]  /*1ce0*/  ULOP3.LUT UR38, UR4, UR38, UR5, 0x96, !UPT ;  /* 0x0000002604267292 */ /* 0x000fe2000f8e9605 */
[C---:B------:R-:W-:Y:S01]  /*1cf0*/  IMAD R15, R23.reuse, UR7, R4 ;  /* 0x00000007170f7c24 */ /* 0x040fe2000f8e0204 */
[----:B------:R-:W-:Y:S01]  /*1d00*/  LOP3.LUT R169, R6, R3, R10, 0xfe, !PT ;  /* 0x0000000306a97212 */ /* 0x000fe200078efe0a */
[----:B------:R-:W-:-:S04]  /*1d10*/  IMAD.WIDE.U32 R4, R23, UR6, R8 ;  /* 0x0000000617047c25 */ /* 0x000fc8000f8e0008 */
[----:B------:R-:W-:Y:S02]  /*1d20*/  IMAD.IADD R5, R5, 0x1, R15 ;  /* 0x0000000105057824 */ /* 0x000fe400078e020f */
[----:B------:R-:W-:Y:S02]  /*1d30*/  IMAD.IADD R3, R13, 0x1, -R152 ;  /* 0x000000010d037824 */ /* 0x000fe400078e0a98 */
[----:B------:R-:W-:Y:S01]  /*1d40*/  IMAD.MOV.U32 R153, RZ, RZ, -0x1 ;  /* 0xffffffffff997424 */ /* 0x000fe200078e00ff */
[----:B------:R-:W-:Y:S06]  /*1d50*/  @P0 BRA `(.L_x_28) ;  /* 0x0000007800d80947 */ /* 0x000fec0003800000 */
[----:B------:R-:W0:Y:S01]  /*1d60*/  LDC.64 R10, c[0x0][0x5c8] ;  /* 0x00017200ff0a7b82 */ /* 0x000e220000000a00 */
[----:B-----5:R-:W-:Y:S01]  /*1d70*/  FSETP.NEU.AND P0, PT, R155, RZ, PT ;  /* 0x000000ff9b00720b */ /* 0x020fe20003f0d000 */
[----:B------:R-:W-:Y:S01]  /*1d80*/  BSSY B0, `(.L_x_28) ;  /* 0x00007b3000007945 */ /* 0x000fe20003800000 */
[----:B------:R-:W-:-:S04]  /*1d90*/  ISETP.GT.AND P1, PT, R3, RZ, PT ;  /* 0x000000ff0300720c */ /* 0x000fc80003f24270 */
[----:B------:R-:W-:Y:S01]  /*1da0*/  ISETP.GT.AND P2, PT, R0, RZ, P1 ;  /* 0x000000ff0000720c */ /* 0x000fe20000f44270 */
[-C--:B0-----:R-:W-:Y:S02]  /*1db0*/  IMAD R12, R7, R10.reuse, RZ ;  /* 0x0000000a070c7224 */ /* 0x081fe400078e02ff */
[----:B------:R-:W-:-:S04]  /*1dc0*/  IMAD.WIDE.U32 R162, R169, R10, R4 ;  /* 0x0000000aa9a27225 */ /* 0x000fc800078e0004 */
[----:B------:R-:W-:-:S04]  /*1dd0*/  IMAD R5, R169, R11, R12 ;  /* 0x0000000ba9057224 */ /* 0x000fc800078e020c */
[----:B------:R-:W-:Y:S01]  /*1de0*/  IMAD.IADD R171, R163, 0x1, R5 ;  /* 0x00000001a3ab7824 */ /* 0x000fe200078e0205 */
[----:B------:R-:W-:Y:S06]  /*1df0*/  @!P0 BRA `(.L_x_29) ;  /* 0x0000005400948947 */ /* 0x000fec0003800000 */
[----:B------:R-:W0:Y:S01]  /*1e00*/  LDC.64 R14, c[0x0][0x5b8] ;  /* 0x00016e00ff0e7b82 */ /* 0x000e220000000a00 */
[----:B------:R-:W-:-:S07]  /*1e10*/  ULDC.64 UR4, c[0x0][0x5c0] ;  /* 0x0001700000047ab9 */ /* 0x000fce0000000a00 */
[----:B------:R-:W1:Y:S08]  /*1e20*/  LDC.64 R166, c[0x0][0x5b0] ;  /* 0x00016c00ffa67b82 */ /* 0x000e700000000a00 */
[----:B------:R-:W2:Y:S01]  /*1e30*/  LDC.64 R12, c[0x0][0x5a8] ;  /* 0x00016a00ff0c7b82 */ /* 0x000ea20000000a00 */
[-C--:B0-----:R-:W-:Y:S02]  /*1e40*/  IMAD R4, R21, R14.reuse, RZ ;  /* 0x0000000e15047224 */ /* 0x081fe400078e02ff */
[----:B------:R-:W-:-:S04]  /*1e50*/  IMAD.WIDE.U32 R164, R23, R14, R8 ;  /* 0x0000000e17a47225 */ /* 0x000fc800078e0008 */
[----:B------:R-:W-:Y:S02]  /*1e60*/  IMAD R161, R23, R15, R4 ;  /* 0x0000000f17a17224 */ /* 0x000fe400078e0204 */
[-C--:B-1----:R-:W-:Y:S02]  /*1e70*/  IMAD R6, R7, R166.reuse, RZ ;  /* 0x000000a607067224 */ /* 0x082fe400078e02ff */
[----:B------:R-:W-:Y:S02]  /*1e80*/  IMAD.IADD R21, R165, 0x1, R161 ;  /* 0x00000001a5157824 */ /* 0x000fe400078e02a1 */
[----:B------:R-:W-:Y:S02]  /*1e90*/  IMAD.MOV.U32 R20, RZ, RZ, R164 ;  /* 0x000000ffff147224 */ /* 0x000fe400078e00a4 */
[C---:B------:R-:W-:Y:S02]  /*1ea0*/  IMAD R163, R169.reuse, R167, R6 ;  /* 0x000000a7a9a37224 */ /* 0x040fe400078e0206 */
[----:B------:R-:W-:-:S04]  /*1eb0*/  IMAD.WIDE.U32 R4, R169, R166, R20 ;  /* 0x000000a6a9047225 */ /* 0x000fc800078e0014 */
[----:B------:R-:W-:Y:S01]  /*1ec0*/  IMAD.IADD R5, R5, 0x1, R163 ;  /* 0x0000000105057824 */ /* 0x000fe200078e02a3 */
[----:B--2---:R-:W-:-:S04]  /*1ed0*/  LEA R6, P0, R4, R12, 0x2 ;  /* 0x0000000c04067211 */ /* 0x004fc800078010ff */
[----:B------:R-:W-:-:S05]  /*1ee0*/  LEA.HI.X R7, R4, R13, R5, 0x2, P0 ;  /* 0x0000000d04077211 */ /* 0x000fca00000f1405 */
[----:B------:R0:W2:Y:S01]  /*1ef0*/  @P2 LDG.E.LTC128B R15, desc[UR36][R6.64] ;  /* 0x00000024060f2981 */ /* 0x0000a2000c1e1920 */
[----:B------:R-:W-:Y:S01]  /*1f00*/  IMAD.WIDE.U32 R4, R169, R166, R8 ;  /* 0x000000a6a9047225 */ /* 0x000fe200078e0008 */
[----:B------:R-:W-:Y:S01]  /*1f10*/  ISETP.GT.AND P0, PT, R3, 0x1, PT ;  /* 0x000000010300780c */ /* 0x000fe20003f04270 */
[----:B------:R-:W-:Y:S02]  /*1f20*/  BSSY B1, `(.L_x_30) ;  /* 0x0000013000017945 */ /* 0x000fe40003800000 */
[----:B------:R-:W-:Y:S02]  /*1f30*/  IMAD.IADD R5, R163, 0x1, R5 ;  /* 0x00000001a3057824 */ /* 0x000fe400078e0205 */
[----:B------:R-:W-:Y:S02]  /*1f40*/  IMAD.SHL.U32 R158, R166, 0x8, RZ ;  /* 0x00000008a69e7824 */ /* 0x000fe400078e00ff */
[----:B------:R-:W-:Y:S01]  /*1f50*/  IMAD.WIDE.U32 R156, R23, R14, R4 ;  /* 0x0000000e179c7225 */ /* 0x000fe200078e0004 */
[----:B------:R-:W-:-:S03]  /*1f60*/  LEA R4, P3, R162, UR4, 0x2 ;  /* 0x00000004a2047c11 */ /* 0x000fc6000f8610ff */
[----:B0-----:R-:W-:Y:S01]  /*1f70*/  IMAD.IADD R7, R161, 0x1, R157 ;  /* 0x00000001a1077824 */ /* 0x001fe200078e029d */
[----:B------:R-:W-:Y:S02]  /*1f80*/  LEA.HI.X R5, R162, UR5, R171, 0x2, P3 ;  /* 0x00000005a2057c11 */ /* 0x000fe400098f14ab */
[----:B------:R-:W-:Y:S02]  /*1f90*/  ISETP.GT.AND P3, PT, R0, RZ, P0 ;  /* 0x000000ff0000720c */ /* 0x000fe40000764270 */
[----:B------:R-:W-:-:S04]  /*1fa0*/  LEA R6, P4, R156, R12, 0x2 ;  /* 0x0000000c9c067211 */ /* 0x000fc800078810ff */
[----:B------:R-:W-:Y:S02]  /*1fb0*/  LEA.HI.X R7, R156, R13, R7, 0x2, P4 ;  /* 0x0000000d9c077211 */ /* 0x000fe400020f1407 */
[----:B--2---:R-:W-:-:S05]  /*1fc0*/  LOP3.LUT R152, R15, 0xffffe000, RZ, 0xc0, !PT ;  /* 0xffffe0000f987812 */ /* 0x004fca00078ec0ff */
[----:B------:R-:W-:-:S04]  /*1fd0*/  FMUL R159, R152, R155 ;  /* 0x0000009b989f7220 */ /* 0x000fc80000400000 */
[----:B------:R-:W-:Y:S01]  /*1fe0*/  FFMA R173, R24, R154, R159 ;  /* 0x0000009a18ad7223 */ /* 0x000fe2000000009f */
[----:B------:R-:W-:-:S04]  /*1ff0*/  SHF.L.U64.HI R159, R166, 0x3, R167 ;  /* 0x00000003a69f7819 */ /* 0x000fc800000102a7 */
[----:B------:R-:W-:Y:S01]  /*2000*/  F2FP.TF32.F32.PACK_B R173, R173 ;  /* 0x000000adffad723e */ /* 0x000fe200024050ff */
[----:B------:R-:W-:-:S04]  /*2010*/  IMAD.WIDE.U32 R158, R169, R166, R158 ;  /* 0x000000a6a99e7225 */ /* 0x000fc800078e009e */
[----:B------:R0:W-:Y:S01]  /*2020*/  @P2 STG.E desc[UR36][R4.64], R173 ;  /* 0x000000ad04002986 */ /* 0x0001e2000c101924 */
[----:B------:R-:W-:Y:S05]  /*2030*/  @!P3 BRA `(.L_x_31) ;  /* 0x000000000004b947 */ /* 0x000fea0003800000 */
[----:B------:R1:W5:Y:S02]  /*2040*/  LDG.E.LTC128B R15, desc[UR36][R6.64+0x4] ;  /* 0x00000424060f7981 */ /* 0x000364000c1e1920 */
.L_x_31:
[----:B------:R-:W-:Y:S05]  /*2050*/  BSYNC B1 ;  /* 0x0000000000017941 */ /* 0x000fea0003800000 */
.L_x_30:
[----:B-----5:R-:W-:Y:S01]  /*2060*/  LOP3.LUT R20, R15, 0xffffe000, RZ, 0xc0, !PT ;  /* 0xffffe0000f147812 */ /* 0x020fe200078ec0ff */
[----:B------:R-:W-:Y:S01]  /*2070*/  IMAD.IADD R163, R163, 0x1, R159 ;  /* 0x00000001a3a37824 */ /* 0x000fe200078e029f */
[----:B------:R-:W-:Y:S01]  /*2080*/  IADD3 R164, P2, R164, R158, RZ ;  /* 0x0000009ea4a47210 */ /* 0x000fe20007f5e0ff */
[----:B------:R-:W-:Y:S01]  /*2090*/  IMAD.MOV.U32 R152, RZ, RZ, R15 ;  /* 0x000000ffff987224 */ /* 0x000fe200078e000f */
[----:B------:R-:W-:Y:S01]  /*20a0*/  ISETP.GT.AND P1, PT, R0, 0x8, P1 ;  /* 0x000000080000780c */ /* 0x000fe20000f24270 */
[----:B------:R-:W-:Y:S02]  /*20b0*/  FMUL R20, R20, R155 ;  /* 0x0000009b14147220 */ /* 0x000fe40000400000 */
[----:B------:R-:W-:Y:S02]  /*20c0*/  IMAD.X R21, R163, 0x1, R21, P2 ;  /* 0x00000001a3157824 */ /* 0x000fe400010e0615 */
[----:B------:R-:W-:Y:S01]  /*20d0*/  FFMA R157, R25, R154, R20 ;  /* 0x0000009a199d7223 */ /* 0x000fe20000000014 */
[----:B------:R-:W-:-:S04]  /*20e0*/  LEA R20, P2, R164, R12, 0x2 ;  /* 0x0000000ca4147211 */ /* 0x000fc800078410ff */
[----:B------:R-:W-:Y:S02]  /*20f0*/  F2FP.TF32.F32.PACK_B R157, R157 ;  /* 0x0000009dff9d723e */ /* 0x000fe400024050ff */
[----:B------:R-:W-:-:S03]  /*2100*/  LEA.HI.X R21, R164, R13, R21, 0x2, P2 ;  /* 0x0000000da4157211 */ /* 0x000fc600010f1415 */
[----:B------:R2:W-:Y:S04]  /*2110*/  @P3 STG.E desc[UR36][R4.64+0x4], R157 ;  /* 0x0000049d04003986 */ /* 0x0005e8000c101924 */
[----:B------:R-:W3:Y:S01]  /*2120*/  @P1 LDG.E.LTC128B R152, desc[UR36][R20.64] ;  /* 0x0000002414981981 */ /* 0x000ee2000c1e1920 */
[----:B------:R-:W-:Y:S01]  /*2130*/  IADD3 R8, P2, R8, R158, RZ ;  /* 0x0000009e08087210 */ /* 0x000fe20007f5e0ff */
[----:B------:R-:W-:Y:S01]  /*2140*/  BSSY B1, `(.L_x_32) ;  /* 0x0000011000017945 */ /* 0x000fe20003800000 */
[----:B------:R-:W-:Y:S02]  /*2150*/  SHF.L.U64.HI R11, R10, 0x5, R11 ;  /* 0x000000050a0b7819 */ /* 0x000fe4000001020b */
[----:B------:R-:W-:Y:S01]  /*2160*/  ISETP.GT.AND P0, PT, R0, 0x8, P0 ;  /* 0x000000080000780c */ /* 0x000fe20000704270 */
[----:B------:R-:W-:Y:S01]  /*2170*/  IMAD.X R9, R9, 0x1, R163, P2 ;  /* 0x0000000109097824 */ /* 0x000fe200010e06a3 */
[----:B------:R-:W-:Y:S01]  /*2180*/  LEA R10, P2, R10, R4, 0x5 ;  /* 0x000000040a0a7211 */ /* 0x000fe200078428ff */
[----:B------:R-:W-:-:S04]  /*2190*/  IMAD.WIDE.U32 R14, R23, R14, R8 ;  /* 0x0000000e170e7225 */ /* 0x000fc800078e0008 */
[----:B------:R-:W-:Y:S01]  /*21a0*/  IMAD.X R11, R11, 0x1, R5, P2 ;  /* 0x000000010b0b7824 */ /* 0x000fe200010e0605 */
[----:B------:R-:W-:Y:S01]  /*21b0*/  LEA R8, P3, R14, R12, 0x2 ;  /* 0x0000000c0e087211 */ /* 0x000fe200078610ff */
[----:B------:R-:W-:-:S05]  /*21c0*/  IMAD.IADD R9, R161, 0x1, R15 ;  /* 0x00000001a1097824 */ /* 0x000fca00078e020f */
[----:B------:R-:W-:Y:S02]  /*21d0*/  LEA.HI.X R9, R14, R13, R9, 0x2, P3 ;  /* 0x0000000d0e097211 */ /* 0x000fe400018f1409 */
[----:B---3--:R-:W-:-:S05]  /*21e0*/  LOP3.LUT R24, R152, 0xffffe000, RZ, 0xc0, !PT ;  /* 0xffffe00098187812 */ /* 0x008fca00078ec0ff */
[----:B------:R-:W-:-:S04]  /*21f0*/  FMUL R25, R24, R155 ;  /* 0x0000009b18197220 */ /* 0x000fc80000400000 */
[----:B------:R-:W-:-:S05]  /*2200*/  FFMA R25, R26, R154, R25 ;  /* 0x0000009a1a197223 */ /* 0x000fca0000000019 */
[----:B------:R-:W-:-:S05]  /*2210*/  F2FP.TF32.F32.PACK_B R25, R25 ;  /* 0x00000019ff19723e */ /* 0x000fca00024050ff */
[----:B------:R2:W-:Y:S01]  /*2220*/  @P1 STG.E desc[UR36][R10.64], R25 ;  /* 0x000000190a001986 */ /* 0x0005e2000c101924 */
[----:B------:R-:W-:Y:S05]  /*2230*/  @!P0 BRA `(.L_x_33) ;  /* 0x0000000000048947 */ /* 0x000fea0003800000 */
[----:B------:R3:W5:Y:S02]  /*2240*/  LDG.E.LTC128B R152, desc[UR36][R8.64+0x4] ;  /* 0x0000042408987981 */ /* 0x000764000c1e1920 */
.L_x_33:
[----:B------:R-:W-:Y:S05]  /*2250*/  BSYNC B1 ;  /* 0x0000000000017941 */ /* 0x000fea0003800000 */
.L_x_32:
[----:B-----5:R-:W-:Y:S01]  /*2260*/  LOP3.LUT R12, R152, 0xffffe000, RZ, 0xc0, !PT ;  /* 0xffffe000980c7812 */ /* 0x020fe200078ec0ff */
[----:B------:R-:W-:Y:S01]  /*2270*/  BSSY B1, `(.L_x_34) ;  /* 0x0000009000017945 */ /* 0x000fe20003800000 */
[----:B------:R-:W-:-:S03]  /*2280*/  ISETP.GT.AND P1, PT, R3, 0x8, PT ;  /* 0x000000080300780c */ /* 0x000fc60003f24270 */
[----:B------:R-:W-:Y:S01]  /*2290*/  FMUL R12, R12, R155 ;  /* 0x0000009b0c0c7220 */ /* 0x000fe20000400000 */
[----:B------:R-:W-:-:S03]  /*22a0*/  ISETP.GT.AND P2, PT, R0, RZ, P1 ;  /* 0x000000ff0000720c */ /* 0x000fc60000f44270 */
[----:B------:R-:W-:-:S05]  /*22b0*/  FFMA R27, R27, R154, R12 ;  /* 0x0000009a1b1b7223 */ /* 0x000fca000000000c */
[----:B------:R-:W-:-:S05]  /*22c0*/  F2FP.TF32.F32.PACK_B R27, R27 ;  /* 0x0000001bff1b723e */ /* 0x000fca00024050ff */
[----:B------:R4:W-:Y:S01]  /*22d0*/  @P0 STG.E desc[UR36][R10.64+0x4], R27 ;  /* 0x0000041b0a000986 */ /* 0x0009e2000c101924 */
[----:B------:R-:W-:Y:S05]  /*22e0*/  @!P2 BRA `(.L_x_35) ;  /* 0x000000000004a947 */ /* 0x000fea0003800000 */
[----:B------:R0:W5:Y:S02]  /*22f0*/  LDG.E.LTC128B R152, desc[UR36][R6.64+0x20] ;  /* 0x0000202406987981 */ /* 0x000164000c1e1920 */
.L_x_35:
[----:B------:R-:W-:Y:S05]  /*2300*/  BSYNC B1 ;  /* 0x0000000000017941 */ /* 0x000fea0003800000 */
.L_x_34:
        /* <DEDUP_REMOVED lines=10> */
.L_x_37:
[----:B------:R-:W-:Y:S05]  /*23b0*/  BSYNC B1 ;  /* 0x0000000000017941 */ /* 0x000fea0003800000 */
.L_x_36:
[----:B-----5:R-:W-:Y:S01]  /*23c0*/  LOP3.LUT R12, R152, 0xffffe000, RZ, 0xc0, !PT ;  /* 0xffffe000980c7812 */ /* 0x020fe200078ec0ff */
[----:B------:R-:W-:Y:S01]  /*23d0*/  BSSY B1, `(.L_x_38) ;  /* 0x0000008000017945 */ /* 0x000fe20003800000 */
[----:B------:R-:W-:-:S03]  /*23e0*/  ISETP.GT.AND P1, PT, R0, 0x8, P1 ;  /* 0x000000080000780c */ /* 0x000fc60000f24270 */
[----:B------:R-:W-:-:S04]  /*23f0*/  FMUL R12, R12, R155 ;  /* 0x0000009b0c0c7220 */ /* 0x000fc80000400000 */
[----:B------:R-:W-:-:S05]  /*2400*/  FFMA R29, R29, R154, R12 ;  /* 0x0000009a1d1d7223 */ /* 0x000fca000000000c */
[----:B------:R-:W-:-:S05]  /*2410*/  F2FP.TF32.F32.PACK_B R29, R29 ;  /* 0x0000001dff1d723e */ /* 0x000fca00024050ff */
[----:B------:R0:W-:Y:S01]  /*2420*/  @P3 STG.E desc[UR36][R4.64+0x24], R29 ;  /* 0x0000241d04003986 */ /* 0x0001e2000c101924 */
[----:B------:R-:W-:Y:S05]  /*2430*/  @!P1 BRA `(.L_x_39) ;  /* 0x0000000000049947 */ /* 0x000fea0003800000 */
[----:B------:R0:W5:Y:S02]  /*2440*/  LDG.E.LTC128B R152, desc[UR36][R8.64+0x20] ;  /* 0x0000202408987981 */ /* 0x000164000c1e1920 */
.L_x_39:
[----:B------:R-:W-:Y:S05]  /*2450*/  BSYNC B1 ;  /* 0x0000000000017941 */ /* 0x000fea0003800000 */
.L_x_38:
[----:B-----5:R-:W-:Y:S01]  /*2460*/  LOP3.LUT R12, R152, 0xffffe000, RZ, 0xc0, !PT ;  /* 0xffffe000980c7812 */ /* 0x020fe200078ec0ff */
[----:B------:R-:W-:Y:S01]  /*2470*/  BSSY B1, `(.L_x_40) ;  /* 0x0000008000017945 */ /* 0x000fe20003800000 */
[----:B------:R-:W-:-:S03]  /*2480*/  ISETP.GT.AND P0, PT, R0, 0x8, P0 ;  /* 0x000000080000780c */ /* 0x000fc60000704270 */
[----:B0-----:R-:W-:-:S04]  /*2490*/  FMUL R13, R12, R155 ;  /* 0x0000009b0c0d7220 */ /* 0x001fc80000400000 */
[----:B------:R-:W-:-:S05]  /*24a0*/  FFMA R13, R30, R154, R13 ;  /* 0x0000009a1e0d7223 */ /* 0x000fca000000000d */
[----:B------:R-:W-:-:S05]  /*24b0*/  F2FP.TF32.F32.PACK_B R13, R13 ;  /* 0x0000000dff0d723e */ /* 0x000fca00024050ff */
[----:B------:R0:W-:Y:S01]  /*24c0*/  @P1 STG.E desc[UR36][R10.64+0x20], R13 ;  /* 0x0000200d0a001986 */ /* 0x0001e2000c101924 */
[----:B------:R-:W-:Y:S05]  /*24d0*/  @!P0 BRA `(.L_x_41) ;  /* 0x0000000000048947 */ /* 0x000fea0003800000 */
[----:B------:R0:W5:Y:S02]  /*24e0*/  LDG.E.LTC128B R152, desc[UR36][R8.64+0x24] ;  /* 0x0000242408987981 */ /* 0x000164000c1e1920 */
.L_x_41:
[----:B------:R-:W-:Y:S05]  /*24f0*/  BSYNC B1 ;  /* 0x0000000000017941 */ /* 0x000fea0003800000 */
.L_x_40:
        /* <DEDUP_REMOVED lines=10> */
.L_x_43:
[----:B------:R-:W-:Y:S05]  /*25a0*/  BSYNC B1 ;  /* 0x0000000000017941 */ /* 0x000fea0003800000 */
.L_x_42:
[----:B-----5:R-:W-:Y:S01]  /*25b0*/  LOP3.LUT R12, R152, 0xffffe000, RZ, 0xc0, !PT ;  /* 0xffffe000980c7812 */ /* 0x020fe200078ec0ff */
[----:B------:R-:W-:Y:S01]  /*25c0*/  BSSY B1, `(.L_x_44) ;  /* 0x0000009000017945 */ /* 0x000fe20003800000 */
[----:B------:R-:W-:-:S03]  /*25d0*/  ISETP.GT.AND P0, PT, R3, 0x11, PT ;  /* 0x000000110300780c */ /* 0x000fc60003f04270 */
[----:B0-----:R-:W-:Y:S01]  /*25e0*/  FMUL R13, R12, R155 ;  /* 0x0000009b0c0d7220 */ /* 0x001fe20000400000 */
[----:B------:R-:W-:-:S03]  /*25f0*/  ISETP.GT.AND P3, PT, R0, RZ, P0 ;  /* 0x000000ff0000720c */ /* 0x000fc60000764270 */
[----:B------:R-:W-:-:S05]  /*2600*/  FFMA R13, R32, R154, R13 ;  /* 0x0000009a200d7223 */ /* 0x000fca000000000d */
[----:B------:R-:W-:-:S05]  /*2610*/  F2FP.TF32.F32.PACK_B R13, R13 ;  /* 0x0000000dff0d723e */ /* 0x000fca00024050ff */
[----:B------:R0:W-:Y:S01]  /*2620*/  @P2 STG.E desc[UR36][R4.64+0x40], R13 ;  /* 0x0000400d04002986 */ /* 0x0001e2000c101924 */
[----:B------:R-:W-:Y:S05]  /*2630*/  @!P3 BRA `(.L_x_45) ;  /* 0x000000000004b947 */ /* 0x000fea0003800000 */
[----:B------:R0:W5:Y:S02]  /*2640*/  LDG.E.LTC128B R152, desc[UR36][R6.64+0x44] ;  /* 0x0000442406987981 */ /* 0x000164000c1e1920 */
.L_x_45:
[----:B------:R-:W-:Y:S05]  /*2650*/  BSYNC B1 ;  /* 0x0000000000017941 */ /* 0x000fea0003800000 */
.L_x_44:
        /* <DEDUP_REMOVED lines=9> */
.L_x_47:
[----:B------:R-:W-:Y:S05]  /*26f0*/  BSYNC B1 ;  /* 0x0000000000017941 */ /* 0x000fea0003800000 */
.L_x_46:
        /* <DEDUP_REMOVED lines=9> */
.L_x_49:
[----:B------:R-:W-:Y:S05]  /*2790*/  BSYNC B1 ;  /* 0x0000000000017941 */ /* 0x000fea0003800000 */
.L_x_48:
        /* <DEDUP_REMOVED lines=10> */
.L_x_51:
[----:B------:R-:W-:Y:S05]  /*2840*/  BSYNC B1 ;  /* 0x0000000000017941 */ /* 0x000fea0003800000 */
.L_x_50:
        /* <DEDUP_REMOVED lines=10> */
.L_x_53:
[----:B------:R-:W-:Y:S05]  /*28f0*/  BSYNC B1 ;  /* 0x0000000000017941 */ /* 0x000fea0003800000 */
.L_x_52:
        /* <DEDUP_REMOVED lines=9> */
.L_x_55:
[----:B------:R-:W-:Y:S05]  /*2990*/  BSYNC B1 ;  /* 0x0000000000017941 */ /* 0x000fea0003800000 */
.L_x_54:
        /* <DEDUP_REMOVED lines=9> */
.L_x_57:
[----:B------:R-:W-:Y:S05]  /*2a30*/  BSYNC B1 ;  /* 0x0000000000017941 */ /* 0x000fea0003800000 */
.L_x_56:
        /* <DEDUP_REMOVED lines=10> */
.L_x_59:
[----:B------:R-:W-:Y:S05]  /*2ae0*/  BSYNC B1 ;  /* 0x0000000000017941 */ /* 0x000fea0003800000 */
.L_x_58:
        /* <DEDUP_REMOVED lines=10> */
.L_x_61:
[----:B------:R-:W-:Y:S05]  /*2b90*/  BSYNC B1 ;  /* 0x0000000000017941 */ /* 0x000fea0003800000 */
.L_x_60:
        /* <DEDUP_REMOVED lines=9> */
.L_x_63:
[----:B------:R-:W-:Y:S05]  /*2c30*/  BSYNC B1 ;  /* 0x0000000000017941 */ /* 0x000fea0003800000 */
.L_x_62:
        /* <DEDUP_REMOVED lines=9> */
.L_x_65:
[----:B------:R-:W-:Y:S05]  /*2cd0*/  BSYNC B1 ;  /* 0x0000000000017941 */ /* 0x000fea0003800000 */
.L_x_64:
        /* <DEDUP_REMOVED lines=10> */
.L_x_67:
[----:B------:R-:W-:Y:S05]  /*2d80*/  BSYNC B1 ;  /* 0x0000000000017941 */ /* 0x000fea0003800000 */
.L_x_66:
        /* <DEDUP_REMOVED lines=10> */
.L_x_69:
[----:B------:R-:W-:Y:S05]  /*2e30*/  BSYNC B1 ;  /* 0x0000000000017941 */ /* 0x000fea0003800000 */
.L_x_68:
        /* <DEDUP_REMOVED lines=9> */
.L_x_71:
[----:B------:R-:W-:Y:S05]  /*2ed0*/  BSYNC B1 ;  /* 0x0000000000017941 */ /* 0x000fea0003800000 */
.L_x_70:
        /* <DEDUP_REMOVED lines=9> */
.L_x_73:
[----:B------:R-:W-:Y:S05]  /*2f70*/  BSYNC B1 ;  /* 0x0000000000017941 */ /* 0x000fea0003800000 */
.L_x_72:
        /* <DEDUP_REMOVED lines=10> */
.L_x_75:
[----:B------:R-:W-:Y:S05]  /*3020*/  BSYNC B1 ;  /* 0x0000000000017941 */ /* 0x000fea0003800000 */
.L_x_74:
        /* <DEDUP_REMOVED lines=10> */
.L_x_77:
[----:B------:R-:W-:Y:S05]  /*30d0*/  BSYNC B1 ;  /* 0x0000000000017941 */ /* 0x000fea0003800000 */
.L_x_76:
        /* <DEDUP_REMOVED lines=9> */
.L_x_79:
[----:B------:R-:W-:Y:S05]  /*3170*/  BSYNC B1 ;  /* 0x0000000000017941 */ /* 0x000fea0003800000 */
.L_x_78:
        /* <DEDUP_REMOVED lines=9> */
.L_x_81:
[----:B------:R-:W-:Y:S05]  /*3210*/  BSYNC B1 ;  /* 0x0000000000017941 */ /* 0x000fea0003800000 */
.L_x_80:
        /* <DEDUP_REMOVED lines=10> */
.L_x_83:
[----:B------:R-:W-:Y:S05]  /*32c0*/  BSYNC B1 ;  /* 0x0000000000017941 */ /* 0x000fea0003800000 */
.L_x_82:
        /* <DEDUP_REMOVED lines=10> */
.L_x_85:
[----:B------:R-:W-:Y:S05]  /*3370*/  BSYNC B1 ;  /* 0x0000000000017941 */ /* 0x000fea0003800000 */
.L_x_84:
        /* <DEDUP_REMOVED lines=9> */
.L_x_87:
[----:B------:R-:W-:Y:S05]  /*3410*/  BSYNC B1 ;  /* 0x0000000000017941 */ /* 0x000fea0003800000 */
.L_x_86:
        /* <DEDUP_REMOVED lines=9> */
.L_x_89:
[----:B------:R-:W-:Y:S05]  /*34b0*/  BSYNC B1 ;  /* 0x0000000000017941 */ /* 0x000fea0003800000 */
.L_x_88:
        /* <DEDUP_REMOVED lines=10> */
.L_x_91:
[----:B------:R-:W-:Y:S05]  /*3560*/  BSYNC B1 ;  /* 0x0000000000017941 */ /* 0x000fea0003800000 */
.L_x_90:
        /* <DEDUP_REMOVED lines=10> */
.L_x_93:
[----:B------:R-:W-:Y:S05]  /*3610*/  BSYNC B1 ;  /* 0x0000000000017941 */ /* 0x000fea0003800000 */
.L_x_92:
        /* <DEDUP_REMOVED lines=9> */
.L_x_95:
[----:B------:R-:W-:Y:S05]  /*36b0*/  BSYNC B1 ;  /* 0x0000000000017941 */ /* 0x000fea0003800000 */
.L_x_94:
        /* <DEDUP_REMOVED lines=9> */
.L_x_97:
[----:B------:R-:W-:Y:S05]  /*3750*/  BSYNC B1 ;  /* 0x0000000000017941 */ /* 0x000fea0003800000 */
.L_x_96:
        /* <DEDUP_REMOVED lines=10> */
.L_x_99:
[----:B------:R-:W-:Y:S05]  /*3800*/  BSYNC B1 ;  /* 0x0000000000017941 */ /* 0x000fea0003800000 */
.L_x_98:
        /* <DEDUP_REMOVED lines=10> */
.L_x_101:
[----:B------:R-:W-:Y:S05]  /*38b0*/  BSYNC B1 ;  /* 0x0000000000017941 */ /* 0x000fea0003800000 */
.L_x_100:
        /* <DEDUP_REMOVED lines=9> */
.L_x_103:
[----:B------:R-:W-:Y:S05]  /*3950*/  BSYNC B1 ;  /* 0x0000000000017941 */ /* 0x000fea0003800000 */
.L_x_102:
        /* <DEDUP_REMOVED lines=9> */
.L_x_105:
[----:B------:R-:W-:Y:S05]  /*39f0*/  BSYNC B1 ;  /* 0x0000000000017941 */ /* 0x000fea0003800000 */
.L_x_104:
        /* <DEDUP_REMOVED lines=10> */
.L_x_107:
[----:B------:R-:W-:Y:S05]  /*3aa0*/  BSYNC B1 ;  /* 0x0000000000017941 */ /* 0x000fea0003800000 */
.L_x_106:
        /* <DEDUP_REMOVED lines=10> */
.L_x_109:
[----:B------:R-:W-:Y:S05]  /*3b50*/  BSYNC B1 ;  /* 0x0000000000017941 */ /* 0x000fea0003800000 */
.L_x_108:
        /* <DEDUP_REMOVED lines=9> */
.L_x_111:
[----:B------:R-:W-:Y:S05]  /*3bf0*/  BSYNC B1 ;  /* 0x0000000000017941 */ /* 0x000fea0003800000 */
.L_x_110:
        /* <DEDUP_REMOVED lines=9> */
.L_x_113:
[----:B------:R-:W-:Y:S05]  /*3c90*/  BSYNC B1 ;  /* 0x0000000000017941 */ /* 0x000fea0003800000 */
.L_x_112:
        /* <DEDUP_REMOVED lines=10> */
.L_x_115:
[----:B------:R-:W-:Y:S05]  /*3d40*/  BSYNC B1 ;  /* 0x0000000000017941 */ /* 0x000fea0003800000 */
.L_x_114:
        /* <DEDUP_REMOVED lines=10> */
.L_x_117:
[----:B------:R-:W-:Y:S05]  /*3df0*/  BSYNC B1 ;  /* 0x0000000000017941 */ /* 0x000fea0003800000 */
.L_x_116:
        /* <DEDUP_REMOVED lines=9> */
.L_x_119:
[----:B------:R-:W-:Y:S05]  /*3e90*/  BSYNC B1 ;  /* 0x0000000000017941 */ /* 0x000fea0003800000 */
.L_x_118:
        /* <DEDUP_REMOVED lines=9> */
.L_x_121:
[----:B------:R-:W-:Y:S05]  /*3f30*/  BSYNC B1 ;  /* 0x0000000000017941 */ /* 0x000fea0003800000 */
.L_x_120:
        /* <DEDUP_REMOVED lines=10> */
.L_x_123:
[----:B------:R-:W-:Y:S05]  /*3fe0*/  BSYNC B1 ;  /* 0x0000000000017941 */ /* 0x000fea0003800000 */
.L_x_122:
        /* <DEDUP_REMOVED lines=10> */
.L_x_125:
[----:B------:R-:W-:Y:S05]  /*4090*/  BSYNC B1 ;  /* 0x0000000000017941 */ /* 0x000fea0003800000 */
.L_x_124:
        /* <DEDUP_REMOVED lines=9> */
.L_x_127:
[----:B------:R-:W-:Y:S05]  /*4130*/  BSYNC B1 ;  /* 0x0000000000017941 */ /* 0x000fea0003800000 */
.L_x_126:
        /* <DEDUP_REMOVED lines=9> */
.L_x_129:
[----:B------:R-:W-:Y:S05]  /*41d0*/  BSYNC B1 ;  /* 0x0000000000017941 */ /* 0x000fea0003800000 */
.L_x_128:
        /* <DEDUP_REMOVED lines=10> */
.L_x_131:
[----:B------:R-:W-:Y:S05]  /*4280*/  BSYNC B1 ;  /* 0x0000000000017941 */ /* 0x000fea0003800000 */
.L_x_130:
        /* <DEDUP_REMOVED lines=10> */
.L_x_133:
[----:B------:R-:W-:Y:S05]  /*4330*/  BSYNC B1 ;  /* 0x0000000000017941 */ /* 0x000fea0003800000 */
.L_x_132:
        /* <DEDUP_REMOVED lines=9> */
.L_x_135:
[----:B------:R-:W-:Y:S05]  /*43d0*/  BSYNC B1 ;  /* 0x0000000000017941 */ /* 0x000fea0003800000 */
.L_x_134:
        /* <DEDUP_REMOVED lines=9> */
.L_x_137:
[----:B------:R-:W-:Y:S05]  /*4470*/  BSYNC B1 ;  /* 0x0000000000017941 */ /* 0x000fea0003800000 */
.L_x_136:
        /* <DEDUP_REMOVED lines=10> */
.L_x_139:
[----:B------:R-:W-:Y:S05]  /*4520*/  BSYNC B1 ;  /* 0x0000000000017941 */ /* 0x000fea0003800000 */
.L_x_138:
        /* <DEDUP_REMOVED lines=10> */
.L_x_141:
[----:B------:R-:W-:Y:S05]  /*45d0*/  BSYNC B1 ;  /* 0x0000000000017941 */ /* 0x000fea0003800000 */
.L_x_140:
        /* <DEDUP_REMOVED lines=9> */
.L_x_143:
[----:B------:R-:W-:Y:S05]  /*4670*/  BSYNC B1 ;  /* 0x0000000000017941 */ /* 0x000fea0003800000 */
.L_x_142:
        /* <DEDUP_REMOVED lines=9> */
.L_x_145:
[----:B------:R-:W-:Y:S05]  /*4710*/  BSYNC B1 ;  /* 0x0000000000017941 */ /* 0x000fea0003800000 */
.L_x_144:
        /* <DEDUP_REMOVED lines=10> */
.L_x_147:
[----:B------:R-:W-:Y:S05]  /*47c0*/  BSYNC B1 ;  /* 0x0000000000017941 */ /* 0x000fea0003800000 */
.L_x_146:
        /* <DEDUP_REMOVED lines=10> */
.L_x_149:
[----:B------:R-:W-:Y:S05]  /*4870*/  BSYNC B1 ;  /* 0x0000000000017941 */ /* 0x000fea0003800000 */
.L_x_148:
        /* <DEDUP_REMOVED lines=9> */
.L_x_151:
[----:B------:R-:W-:Y:S05]  /*4910*/  BSYNC B1 ;  /* 0x0000000000017941 */ /* 0x000fea0003800000 */
.L_x_150:
        /* <DEDUP_REMOVED lines=9> */
.L_x_153:
[----:B------:R-:W-:Y:S05]  /*49b0*/  BSYNC B1 ;  /* 0x0000000000017941 */ /* 0x000fea0003800000 */
.L_x_152:
        /* <DEDUP_REMOVED lines=10> */
.L_x_155:
[----:B------:R-:W-:Y:S05]  /*4a60*/  BSYNC B1 ;  /* 0x0000000000017941 */ /* 0x000fea0003800000 */
.L_x_154:
        /* <DEDUP_REMOVED lines=10> */
.L_x_157:
[----:B------:R-:W-:Y:S05]  /*4b10*/  BSYNC B1 ;  /* 0x0000000000017941 */ /* 0x000fea0003800000 */
.L_x_156:
        /* <DEDUP_REMOVED lines=9> */
.L_x_159:
[----:B------:R-:W-:Y:S05]  /*4bb0*/  BSYNC B1 ;  /* 0x0000000000017941 */ /* 0x000fea0003800000 */
.L_x_158:
        /* <DEDUP_REMOVED lines=9> */
.L_x_161:
[----:B------:R-:W-:Y:S05]  /*4c50*/  BSYNC B1 ;  /* 0x0000000000017941 */ /* 0x000fea0003800000 */
.L_x_160:
        /* <DEDUP_REMOVED lines=10> */
.L_x_163:
[----:B------:R-:W-:Y:S05]  /*4d00*/  BSYNC B1 ;  /* 0x0000000000017941 */ /* 0x000fea0003800000 */
.L_x_162:
        /* <DEDUP_REMOVED lines=10> */
.L_x_165:
[----:B------:R-:W-:Y:S05]  /*4db0*/  BSYNC B1 ;  /* 0x0000000000017941 */ /* 0x000fea0003800000 */
.L_x_164:
        /* <DEDUP_REMOVED lines=9> */
.L_x_167:
[----:B------:R-:W-:Y:S05]  /*4e50*/  BSYNC B1 ;  /* 0x0000000000017941 */ /* 0x000fea0003800000 */
.L_x_166:
        /* <DEDUP_REMOVED lines=9> */
.L_x_169:
[----:B------:R-:W-:Y:S05]  /*4ef0*/  BSYNC B1 ;  /* 0x0000000000017941 */ /* 0x000fea0003800000 */
.L_x_168:
        /* <DEDUP_REMOVED lines=10> */
.L_x_171:
[----:B------:R-:W-:Y:S05]  /*4fa0*/  BSYNC B1 ;  /* 0x0000000000017941 */ /* 0x000fea0003800000 */
.L_x_170:
        /* <DEDUP_REMOVED lines=10> */
.L_x_173:
[----:B------:R-:W-:Y:S05]  /*5050*/  BSYNC B1 ;  /* 0x0000000000017941 */ /* 0x000fea0003800000 */
.L_x_172:
        /* <DEDUP_REMOVED lines=9> */
.L_x_175:
[----:B------:R-:W-:Y:S05]  /*50f0*/  BSYNC B1 ;  /* 0x0000000000017941 */ /* 0x000fea0003800000 */
.L_x_174:
        /* <DEDUP_REMOVED lines=9> */
.L_x_177:
[----:B------:R-:W-:Y:S05]  /*5190*/  BSYNC B1 ;  /* 0x0000000000017941 */ /* 0x000fea0003800000 */
.L_x_176:
        /* <DEDUP_REMOVED lines=10> */
.L_x_179:
[----:B------:R-:W-:Y:S05]  /*5240*/  BSYNC B1 ;  /* 0x0000000000017941 */ /* 0x000fea0003800000 */
.L_x_178:
        /* <DEDUP_REMOVED lines=10> */
.L_x_181:
[----:B------:R-:W-:Y:S05]  /*52f0*/  BSYNC B1 ;  /* 0x0000000000017941 */ /* 0x000fea0003800000 */
.L_x_180:
        /* <DEDUP_REMOVED lines=9> */
.L_x_183:
[----:B------:R-:W-:Y:S05]  /*5390*/  BSYNC B1 ;  /* 0x0000000000017941 */ /* 0x000fea0003800000 */
.L_x_182:
        /* <DEDUP_REMOVED lines=9> */
.L_x_185:
[----:B------:R-:W-:Y:S05]  /*5430*/  BSYNC B1 ;  /* 0x0000000000017941 */ /* 0x000fea0003800000 */
.L_x_184:
        /* <DEDUP_REMOVED lines=10> */
.L_x_187:
[----:B------:R-:W-:Y:S05]  /*54e0*/  BSYNC B1 ;  /* 0x0000000000017941 */ /* 0x000fea0003800000 */
.L_x_186:
        /* <DEDUP_REMOVED lines=10> */
.L_x_189:
[----:B------:R-:W-:Y:S05]  /*5590*/  BSYNC B1 ;  /* 0x0000000000017941 */ /* 0x000fea0003800000 */
.L_x_188:
        /* <DEDUP_REMOVED lines=9> */
.L_x_191:
[----:B------:R-:W-:Y:S05]  /*5630*/  BSYNC B1 ;  /* 0x0000000000017941 */ /* 0x000fea0003800000 */
.L_x_190:
        /* <DEDUP_REMOVED lines=9> */
.L_x_193:
[----:B------:R-:W-:Y:S05]  /*56d0*/  BSYNC B1 ;  /* 0x0000000000017941 */ /* 0x000fea0003800000 */
.L_x_192:
        /* <DEDUP_REMOVED lines=10> */
.L_x_195:
[----:B------:R-:W-:Y:S05]  /*5780*/  BSYNC B1 ;  /* 0x0000000000017941 */ /* 0x000fea0003800000 */
.L_x_194:
        /* <DEDUP_REMOVED lines=10> */
.L_x_197:
[----:B------:R-:W-:Y:S05]  /*5830*/  BSYNC B1 ;  /* 0x0000000000017941 */ /* 0x000fea0003800000 */
.L_x_196:
        /* <DEDUP_REMOVED lines=9> */
.L_x_199:
[----:B------:R-:W-:Y:S05]  /*58d0*/  BSYNC B1 ;  /* 0x0000000000017941 */ /* 0x000fea0003800000 */
.L_x_198:
        /* <DEDUP_REMOVED lines=9> */
.L_x_201:
[----:B------:R-:W-:Y:S05]  /*5970*/  BSYNC B1 ;  /* 0x0000000000017941 */ /* 0x000fea0003800000 */
.L_x_200:
        /* <DEDUP_REMOVED lines=10> */
.L_x_203:
[----:B------:R-:W-:Y:S05]  /*5a20*/  BSYNC B1 ;  /* 0x0000000000017941 */ /* 0x000fea0003800000 */
.L_x_202:
        /* <DEDUP_REMOVED lines=10> */
.L_x_205:
[----:B------:R-:W-:Y:S05]  /*5ad0*/  BSYNC B1 ;  /* 0x0000000000017941 */ /* 0x000fea0003800000 */
.L_x_204:
        /* <DEDUP_REMOVED lines=9> */
.L_x_207:
[----:B------:R-:W-:Y:S05]  /*5b70*/  BSYNC B1 ;  /* 0x0000000000017941 */ /* 0x000fea0003800000 */
.L_x_206:
        /* <DEDUP_REMOVED lines=9> */
.L_x_209:
[----:B------:R-:W-:Y:S05]  /*5c10*/  BSYNC B1 ;  /* 0x0000000000017941 */ /* 0x000fea0003800000 */
.L_x_208:
        /* <DEDUP_REMOVED lines=10> */
.L_x_211:
[----:B------:R-:W-:Y:S05]  /*5cc0*/  BSYNC B1 ;  /* 0x0000000000017941 */ /* 0x000fea0003800000 */
.L_x_210:
        /* <DEDUP_REMOVED lines=10> */
.L_x_213:
[----:B------:R-:W-:Y:S05]  /*5d70*/  BSYNC B1 ;  /* 0x0000000000017941 */ /* 0x000fea0003800000 */
.L_x_212:
        /* <DEDUP_REMOVED lines=9> */
.L_x_215:
[----:B------:R-:W-:Y:S05]  /*5e10*/  BSYNC B1 ;  /* 0x0000000000017941 */ /* 0x000fea0003800000 */
.L_x_214:
        /* <DEDUP_REMOVED lines=9> */
.L_x_217:
[----:B------:R-:W-:Y:S05]  /*5eb0*/  BSYNC B1 ;  /* 0x0000000000017941 */ /* 0x000fea0003800000 */
.L_x_216:
        /* <DEDUP_REMOVED lines=10> */
.L_x_219:
[----:B------:R-:W-:Y:S05]  /*5f60*/  BSYNC B1 ;  /* 0x0000000000017941 */ /* 0x000fea0003800000 */
.L_x_218:
        /* <DEDUP_REMOVED lines=10> */
.L_x_221:
[----:B------:R-:W-:Y:S05]  /*6010*/  BSYNC B1 ;  /* 0x0000000000017941 */ /* 0x000fea0003800000 */
.L_x_220:
        /* <DEDUP_REMOVED lines=9> */
.L_x_223:
[----:B------:R-:W-:Y:S05]  /*60b0*/  BSYNC B1 ;  /* 0x0000000000017941 */ /* 0x000fea0003800000 */
.L_x_222:
        /* <DEDUP_REMOVED lines=9> */
.L_x_225:
[----:B------:R-:W-:Y:S05]  /*6150*/  BSYNC B1 ;  /* 0x0000000000017941 */ /* 0x000fea0003800000 */
.L_x_224:
        /* <DEDUP_REMOVED lines=10> */
.L_x_227:
[----:B------:R-:W-:Y:S05]  /*6200*/  BSYNC B1 ;  /* 0x0000000000017941 */ /* 0x000fea0003800000 */
.L_x_226:
        /* <DEDUP_REMOVED lines=10> */
.L_x_229:
[----:B------:R-:W-:Y:S05]  /*62b0*/  BSYNC B1 ;  /* 0x0000000000017941 */ /* 0x000fea0003800000 */
.L_x_228:
        /* <DEDUP_REMOVED lines=9> */
.L_x_231:
[----:B------:R-:W-:Y:S05]  /*6350*/  BSYNC B1 ;  /* 0x0000000000017941 */ /* 0x000fea0003800000 */
.L_x_230:
        /* <DEDUP_REMOVED lines=9> */
.L_x_233:
[----:B------:R-:W-:Y:S05]  /*63f0*/  BSYNC B1 ;  /* 0x0000000000017941 */ /* 0x000fea0003800000 */
.L_x_232:
        /* <DEDUP_REMOVED lines=10> */
.L_x_235:
[----:B------:R-:W-:Y:S05]  /*64a0*/  BSYNC B1 ;  /* 0x0000000000017941 */ /* 0x000fea0003800000 */
.L_x_234:
        /* <DEDUP_REMOVED lines=10> */
.L_x_237:
[----:B------:R-:W-:Y:S05]  /*6550*/  BSYNC B1 ;  /* 0x0000000000017941 */ /* 0x000fea0003800000 */
.L_x_236:
        /* <DEDUP_REMOVED lines=9> */
.L_x_239:
[----:B------:R-:W-:Y:S05]  /*65f0*/  BSYNC B1 ;  /* 0x0000000000017941 */ /* 0x000fea0003800000 */
.L_x_238:
        /* <DEDUP_REMOVED lines=9> */
.L_x_241:
[----:B------:R-:W-:Y:S05]  /*6690*/  BSYNC B1 ;  /* 0x0000000000017941 */ /* 0x000fea0003800000 */
.L_x_240:
        /* <DEDUP_REMOVED lines=10> */
.L_x_243:
[----:B------:R-:W-:Y:S05]  /*6740*/  BSYNC B1 ;  /* 0x0000000000017941 */ /* 0x000fea0003800000 */
.L_x_242:
        /* <DEDUP_REMOVED lines=10> */
.L_x_245:
[----:B------:R-:W-:Y:S05]  /*67f0*/  BSYNC B1 ;  /* 0x0000000000017941 */ /* 0x000fea0003800000 */
.L_x_244:
        /* <DEDUP_REMOVED lines=9> */
.L_x_247:
[----:B------:R-:W-:Y:S05]  /*6890*/  BSYNC B1 ;  /* 0x0000000000017941 */ /* 0x000fea0003800000 */
.L_x_246:
        /* <DEDUP_REMOVED lines=9> */
.L_x_249:
[----:B------:R-:W-:Y:S05]  /*6930*/  BSYNC B1 ;  /* 0x0000000000017941 */ /* 0x000fea0003800000 */
.L_x_248:
        /* <DEDUP_REMOVED lines=10> */
.L_x_251:
[----:B------:R-:W-:Y:S05]  /*69e0*/  BSYNC B1 ;  /* 0x0000000000017941 */ /* 0x000fea0003800000 */
.L_x_250:
        /* <DEDUP_REMOVED lines=10> */
.L_x_253:
[----:B------:R-:W-:Y:S05]  /*6a90*/  BSYNC B1 ;  /* 0x0000000000017941 */ /* 0x000fea0003800000 */
.L_x_252:
        /* <DEDUP_REMOVED lines=9> */
.L_x_255:
[----:B------:R-:W-:Y:S05]  /*6b30*/  BSYNC B1 ;  /* 0x0000000000017941 */ /* 0x000fea0003800000 */
.L_x_254:
        /* <DEDUP_REMOVED lines=9> */
.L_x_257:
[----:B------:R-:W-:Y:S05]  /*6bd0*/  BSYNC B1 ;  /* 0x0000000000017941 */ /* 0x000fea0003800000 */
.L_x_256:
        /* <DEDUP_REMOVED lines=10> */
.L_x_259:
[----:B------:R-:W-:Y:S05]  /*6c80*/  BSYNC B1 ;  /* 0x0000000000017941 */ /* 0x000fea0003800000 */
.L_x_258:
        /* <DEDUP_REMOVED lines=10> */
.L_x_261:
[----:B------:R-:W-:Y:S05]  /*6d30*/  BSYNC B1 ;  /* 0x0000000000017941 */ /* 0x000fea0003800000 */
.L_x_260:
        /* <DEDUP_REMOVED lines=9> */
.L_x_263:
[----:B------:R-:W-:Y:S05]  /*6dd0*/  BSYNC B1 ;  /* 0x0000000000017941 */ /* 0x000fea0003800000 */
.L_x_262:
        /* <DEDUP_REMOVED lines=9> */
.L_x_265:
[----:B------:R-:W-:Y:S05]  /*6e70*/  BSYNC B1 ;  /* 0x0000000000017941 */ /* 0x000fea0003800000 */
.L_x_264:
        /* <DEDUP_REMOVED lines=10> */
.L_x_267:
[----:B------:R-:W-:Y:S05]  /*6f20*/  BSYNC B1 ;  /* 0x0000000000017941 */ /* 0x000fea0003800000 */
.L_x_266:
        /* <DEDUP_REMOVED lines=10> */
.L_x_269:
[----:B------:R-:W-:Y:S05]  /*6fd0*/  BSYNC B1 ;  /* 0x0000000000017941 */ /* 0x000fea0003800000 */
.L_x_268:
        /* <DEDUP_REMOVED lines=9> */
.L_x_271:
[----:B------:R-:W-:Y:S05]  /*7070*/  BSYNC B1 ;  /* 0x0000000000017941 */ /* 0x000fea0003800000 */
.L_x_270:
        /* <DEDUP_REMOVED lines=9> */
.L_x_273:
[----:B------:R-:W-:Y:S05]  /*7110*/  BSYNC B1 ;  /* 0x0000000000017941 */ /* 0x000fea0003800000 */
.L_x_272:
        /* <DEDUP_REMOVED lines=10> */
.L_x_275:
[----:B------:R-:W-:Y:S05]  /*71c0*/  BSYNC B1 ;  /* 0x0000000000017941 */ /* 0x000fea0003800000 */
.L_x_274:
        /* <DEDUP_REMOVED lines=10> */
.L_x_277:
[----:B------:R-:W-:Y:S05]  /*7270*/  BSYNC B1 ;  /* 0x0000000000017941 */ /* 0x000fea0003800000 */
.L_x_276:
[----:B01---5:R-:W-:Y:S01]  /*7280*/  LOP3.LUT R6, R152, 0xffffe000, RZ, 0xc0, !PT ;  /* 0xffffe00098067812 */ /* 0x023fe200078ec0ff */
        /* <DEDUP_REMOVED lines=8> */
.L_x_279:
[----:B------:R-:W-:Y:S05]  /*7310*/  BSYNC B1 ;  /* 0x0000000000017941 */ /* 0x000fea0003800000 */
.L_x_278:
[----:B0-2--5:R-:W-:Y:S01]  /*7320*/  LOP3.LUT R4, R152, 0xffffe000, RZ, 0xc0, !PT ;  /* 0xffffe00098047812 */ /* 0x025fe200078ec0ff */
[----:B------:R-:W-:Y:S01]  /*7330*/  @P1 IMAD.MOV.U32 R5, RZ, RZ, R11 ;  /* 0x000000ffff051224 */ /* 0x000fe200078e000b */
[----:B------:R-:W-:Y:S01]  /*7340*/  ISETP.GT.AND P0, PT, R0, 0x8, P0 ;  /* 0x000000080000780c */ /* 0x000fe20000704270 */
[----:B------:R-:W-:Y:S02]  /*7350*/  BSSY B1, `(.L_x_280) ;  /* 0x0000008000017945 */ /* 0x000fe40003800000 */
[----:B------:R-:W-:Y:S01]  /*7360*/  FMUL R3, R4, R155 ;  /* 0x0000009b04037220 */ /* 0x000fe20000400000 */
[----:B------:R-:W-:-:S03]  /*7370*/  @P1 IMAD.MOV.U32 R4, RZ, RZ, R10 ;  /* 0x000000ffff041224 */ /* 0x000fc600078e000a */
[----:B------:R-:W-:-:S05]  /*7380*/  FFMA R3, R150, R154, R3 ;  /* 0x0000009a96037223 */ /* 0x000fca0000000003 */
[----:B------:R-:W-:-:S05]  /*7390*/  F2FP.TF32.F32.PACK_B R3, R3 ;  /* 0x00000003ff03723e */ /* 0x000fca00024050ff */
[----:B------:R0:W-:Y:S01]  /*73a0*/  @P1 STG.E desc[UR36][R4.64+0x3e0], R3 ;  /* 0x0003e00304001986 */ /* 0x0001e2000c101924 */
[----:B------:R-:W-:Y:S05]  /*73b0*/  @!P0 BRA `(.L_x_281) ;  /* 0x0000000000048947 */ /* 0x000fea0003800000 */
[----:B------:R2:W5:Y:S02]  /*73c0*/  LDG.E.LTC128B R152, desc[UR36][R8.64+0x3e4] ;  /* 0x0003e42408987981 */ /* 0x000564000c1e1920 */
.L_x_281:
[----:B------:R-:W-:Y:S05]  /*73d0*/  BSYNC B1 ;  /* 0x0000000000017941 */ /* 0x000fea0003800000 */
.L_x_280:
[----:B------:R-:W-:Y:S05]  /*73e0*/  @!P0 BRA `(.L_x_282) ;  /* 0x0000002400308947 */ /* 0x000fea0003800000 */
[----:B-----5:R-:W-:-:S05]  /*73f0*/  LOP3.LUT R152, R152, 0xffffe000, RZ, 0xc0, !PT ;  /* 0xffffe00098987812 */ /* 0x020fca00078ec0ff */
[----:B------:R-:W-:-:S04]  /*7400*/  FMUL R152, R152, R155 ;  /* 0x0000009b98987220 */ /* 0x000fc80000400000 */
[----:B------:R-:W-:-:S05]  /*7410*/  FFMA R151, R151, R154, R152 ;  /* 0x0000009a97977223 */ /* 0x000fca0000000098 */
[----:B------:R-:W-:-:S05]  /*7420*/  F2FP.TF32.F32.PACK_B R151, R151 ;  /* 0x00000097ff97723e */ /* 0x000fca00024050ff */
[----:B------:R0:W-:Y:S01]  /*7430*/  STG.E desc[UR36][R10.64+0x3e4], R151 ;  /* 0x0003e4970a007986 */ /* 0x0001e2000c101924 */
[----:B------:R-:W-:Y:S05]  /*7440*/  BRA `(.L_x_282) ;  /* 0x0000002400187947 */ /* 0x000fea0003800000 */
.L_x_29:
[----:B------:R-:W-:Y:S01]  /*7450*/  ISETP.GT.AND P3, PT, R3, 0x1, PT ;  /* 0x000000010300780c */ /* 0x000fe20003f64270 */
[----:B------:R-:W-:Y:S01]  /*7460*/  ULDC.64 UR4, c[0x0][0x5c0] ;  /* 0x0001700000047ab9 */ /* 0x000fe20000000a00 */
[-C--:B------:R-:W-:Y:S01]  /*7470*/  FMUL R9, R24, R154.reuse ;  /* 0x0000009a18097220 */ /* 0x080fe20000400000 */
[----:B------:R-:W-:Y:S01]  /*7480*/  LEA R4, P4, R162, UR4, 0x2 ;  /* 0x00000004a2047c11 */ /* 0x000fe2000f8810ff */
[-C--:B------:R-:W-:Y:S01]  /*7490*/  FMUL R25, R25, R154.reuse ;  /* 0x0000009a19197220 */ /* 0x080fe20000400000 */
[----:B------:R-:W-:Y:S01]  /*74a0*/  ISETP.GT.AND P0, PT, R0, RZ, P3 ;  /* 0x000000ff0000720c */ /* 0x000fe20001f04270 */
[-C--:B------:R-:W-:Y:S01]  /*74b0*/  FMUL R27, R27, R154.reuse ;  /* 0x0000009a1b1b7220 */ /* 0x080fe20000400000 */
[----:B------:R-:W-:Y:S01]  /*74c0*/  LEA.HI.X R5, R162, UR5, R171, 0x2, P4 ;  /* 0x00000005a2057c11 */ /* 0x000fe2000a0f14ab */
[-C--:B------:R-:W-:Y:S01]  /*74d0*/  FMUL R29, R29, R154.reuse ;  /* 0x0000009a1d1d7220 */ /* 0x080fe20000400000 */
[----:B------:R-:W-:Y:S01]  /*74e0*/  F2FP.TF32.F32.PACK_B R9, R9 ;  /* 0x00000009ff09723e */ /* 0x000fe200024050ff */
[-C--:B------:R-:W-:Y:S01]  /*74f0*/  FMUL R31, R31, R154.reuse ;  /* 0x0000009a1f1f7220 */ /* 0x080fe20000400000 */
[----:B------:R-:W-:Y:S01]  /*7500*/  F2FP.TF32.F32.PACK_B R25, R25 ;  /* 0x00000019ff19723e */ /* 0x000fe200024050ff */
[----:B------:R-:W-:Y:S01]  /*7510*/  FMUL R13, R32, R154 ;  /* 0x0000009a200d7220 */ /* 0x000fe20000400000 */
[C---:B------:R-:W-:Y:S01]  /*7520*/  SHF.L.U64.HI R7, R10.reuse, 0x5, R11 ;  /* 0x000000050a077819 */ /* 0x040fe2000001020b */
[----:B------:R0:W-:Y:S01]  /*7530*/  @P2 STG.E desc[UR36][R4.64], R9 ;  /* 0x0000000904002986 */ /* 0x0001e2000c101924 */
[----:B------:R-:W-:Y:S01]  /*7540*/  LEA R6, P4, R10, R4, 0x5 ;  /* 0x000000040a067211 */ /* 0x000fe200078828ff */
[-C--:B------:R-:W-:Y:S01]  /*7550*/  FMUL R11, R26, R154.reuse ;  /* 0x0000009a1a0b7220 */ /* 0x080fe20000400000 */
[C---:B------:R-:W-:Y:S01]  /*7560*/  ISETP.GT.AND P1, PT, R0.reuse, 0x8, P1 ;  /* 0x000000080000780c */ /* 0x040fe20000f24270 */
[----:B------:R-:W-:Y:S01]  /*7570*/  @P0 STG.E desc[UR36][R4.64+0x4], R25 ;  /* 0x0000041904000986 */ /* 0x000fe2000c101924 */
[----:B------:R-:W-:Y:S01]  /*7580*/  ISETP.GT.AND P2, PT, R3, 0x8, PT ;  /* 0x000000080300780c */ /* 0x000fe20003f44270 */
[----:B------:R-:W-:Y:S01]  /*7590*/  IMAD.X R7, R7, 0x1, R5, P4 ;  /* 0x0000000107077824 */ /* 0x000fe200020e0605 */
[C---:B------:R-:W-:Y:S01]  /*75a0*/  ISETP.GT.AND P3, PT, R0.reuse, 0x8, P3 ;  /* 0x000000080000780c */ /* 0x040fe20001f64270 */
[-C--:B------:R-:W-:Y:S01]  /*75b0*/  FMUL R33, R33, R154.reuse ;  /* 0x0000009a21217220 */ /* 0x080fe20000400000 */
[----:B------:R-:W-:Y:S01]  /*75c0*/  ISETP.GT.AND P0, PT, R3, 0x9, PT ;  /* 0x000000090300780c */ /* 0x000fe20003f04270 */
[-C--:B------:R-:W-:Y:S01]  /*75d0*/  FMUL R35, R35, R154.reuse ;  /* 0x0000009a23237220 */ /* 0x080fe20000400000 */
[----:B------:R-:W-:Y:S01]  /*75e0*/  ISETP.GT.AND P5, PT, R0, RZ, P2 ;  /* 0x000000ff0000720c */ /* 0x000fe200017a4270 */
[-C--:B0-----:R-:W-:Y:S01]  /*75f0*/  FMUL R9, R28, R154.reuse ;  /* 0x0000009a1c097220 */ /* 0x081fe20000400000 */
[C---:B------:R-:W-:Y:S01]  /*7600*/  ISETP.GT.AND P4, PT, R0.reuse, RZ, P0 ;  /* 0x000000ff0000720c */ /* 0x040fe20000784270 */
[-C--:B------:R-:W-:Y:S01]  /*7610*/  FMUL R37, R37, R154.reuse ;  /* 0x0000009a25257220 */ /* 0x080fe20000400000 */
[----:B------:R-:W-:Y:S01]  /*7620*/  F2FP.TF32.F32.PACK_B R11, R11 ;  /* 0x0000000bff0b723e */ /* 0x000fe200024050ff */
[-C--:B------:R-:W-:Y:S01]  /*7630*/  FMUL R39, R39, R154.reuse ;  /* 0x0000009a27277220 */ /* 0x080fe20000400000 */
[----:B------:R-:W-:Y:S01]  /*7640*/  F2FP.TF32.F32.PACK_B R27, R27 ;  /* 0x0000001bff1b723e */ /* 0x000fe200024050ff */
[-C--:B------:R-:W-:Y:S01]  /*7650*/  FMUL R41, R41, R154.reuse ;  /* 0x0000009a29297220 */ /* 0x080fe20000400000 */
[----:B------:R-:W-:Y:S01]  /*7660*/  F2FP.TF32.F32.PACK_B R9, R9 ;  /* 0x00000009ff09723e */ /* 0x000fe200024050ff */
[----:B------:R0:W-:Y:S01]  /*7670*/  @P1 STG.E desc[UR36][R6.64], R11 ;  /* 0x0000000b06001986 */ /* 0x0001e2000c101924 */
[----:B------:R-:W-:Y:S01]  /*7680*/  F2FP.TF32.F32.PACK_B R29, R29 ;  /* 0x0000001dff1d723e */ /* 0x000fe200024050ff */
[-C--:B------:R-:W-:Y:S01]  /*7690*/  FMUL R43, R43, R154.reuse ;  /* 0x0000009a2b2b7220 */ /* 0x080fe20000400000 */
[C---:B------:R-:W-:Y:S01]  /*76a0*/  ISETP.GT.AND P1, PT, R3.reuse, 0x10, PT ;  /* 0x000000100300780c */ /* 0x040fe20003f24270 */
[----:B------:R-:W-:Y:S01]  /*76b0*/  @P3 STG.E desc[UR36][R6.64+0x4], R27 ;  /* 0x0000041b06003986 */ /* 0x000fe2000c101924 */
[----:B------:R-:W-:Y:S01]  /*76c0*/  ISETP.GT.AND P3, PT, R3, 0x11, PT ;  /* 0x000000110300780c */ /* 0x000fe20003f64270 */
[-C--:B------:R-:W-:Y:S01]  /*76d0*/  FMUL R45, R45, R154.reuse ;  /* 0x0000009a2d2d7220 */ /* 0x080fe20000400000 */
[C---:B------:R-:W-:Y:S01]  /*76e0*/  ISETP.GT.AND P2, PT, R0.reuse, 0x8, P2 ;  /* 0x000000080000780c */ /* 0x040fe20001744270 */
[----:B------:R1:W-:Y:S01]  /*76f0*/  @P5 STG.E desc[UR36][R4.64+0x20], R9 ;  /* 0x0000200904005986 */ /* 0x0003e2000c101924 */
[C---:B------:R-:W-:Y:S01]  /*7700*/  ISETP.GT.AND P0, PT, R0.reuse, 0x8, P0 ;  /* 0x000000080000780c */ /* 0x040fe20000704270 */
[-C--:B------:R-:W-:Y:S01]  /*7710*/  FMUL R47, R47, R154.reuse ;  /* 0x0000009a2f2f7220 */ /* 0x080fe20000400000 */
[----:B------:R-:W-:Y:S01]  /*7720*/  ISETP.GT.AND P5, PT, R0, RZ, P1 ;  /* 0x000000ff0000720c */ /* 0x000fe20000fa4270 */
[----:B------:R-:W-:Y:S01]  /*7730*/  @P4 STG.E desc[UR36][R4.64+0x24], R29 ;  /* 0x0000241d04004986 */ /* 0x000fe2000c101924 */
[-C--:B0-----:R-:W-:Y:S01]  /*7740*/  FMUL R11, R30, R154.reuse ;  /* 0x0000009a1e0b7220 */ /* 0x081fe20000400000 */
[----:B------:R-:W-:Y:S01]  /*7750*/  ISETP.GT.AND P4, PT, R0, RZ, P3 ;  /* 0x000000ff0000720c */ /* 0x000fe20001f84270 */
[-C--:B------:R-:W-:Y:S01]  /*7760*/  FMUL R49, R49, R154.reuse ;  /* 0x0000009a31317220 */ /* 0x080fe20000400000 */
[----:B------:R-:W-:Y:S01]  /*7770*/  F2FP.TF32.F32.PACK_B R31, R31 ;  /* 0x0000001fff1f723e */ /* 0x000fe200024050ff */
[-C--:B------:R-:W-:Y:S01]  /*7780*/  FMUL R51, R51, R154.reuse ;  /* 0x0000009a33337220 */ /* 0x080fe20000400000 */
[----:B------:R-:W-:Y:S01]  /*7790*/  F2FP.TF32.F32.PACK_B R11, R11 ;  /* 0x0000000bff0b723e */ /* 0x000fe200024050ff */
[-C--:B------:R-:W-:Y:S01]  /*77a0*/  FMUL R53, R53, R154.reuse ;  /* 0x0000009a35357220 */ /* 0x080fe20000400000 */
[----:B------:R-:W-:Y:S01]  /*77b0*/  F2FP.TF32.F32.PACK_B R13, R13 ;  /* 0x0000000dff0d723e */ /* 0x000fe200024050ff */
[-C--:B-1----:R-:W-:Y:S01]  /*77c0*/  FMUL R9, R34, R154.reuse ;  /* 0x0000009a22097220 */ /* 0x082fe20000400000 */
[----:B------:R-:W-:Y:S01]  /*77d0*/  F2FP.TF32.F32.PACK_B R33, R33 ;  /* 0x00000021ff21723e */ /* 0x000fe200024050ff */
[----:B------:R0:W-:Y:S01]  /*77e0*/  @P2 STG.E desc[UR36][R6.64+0x20], R11 ;  /* 0x0000200b06002986 */ /* 0x0001e2000c101924 */
[C---:B------:R-:W-:Y:S01]  /*77f0*/  ISETP.GT.AND P1, PT, R0.reuse, 0x8, P1 ;  /* 0x000000080000780c */ /* 0x040fe20000f24270 */
[-C--:B------:R-:W-:Y:S01]  /*7800*/  FMUL R55, R55, R154.reuse ;  /* 0x0000009a37377220 */ /* 0x080fe20000400000 */
[C---:B------:R-:W-:Y:S01]  /*7810*/  ISETP.GT.AND P2, PT, R3.reuse, 0x19, PT ;  /* 0x000000190300780c */ /* 0x040fe20003f44270 */
[----:B------:R-:W-:Y:S01]  /*7820*/  @P0 STG.E desc[UR36][R6.64+0x24], R31 ;  /* 0x0000241f06000986 */ /* 0x000fe2000c101924 */
[----:B------:R-:W-:Y:S01]  /*7830*/  ISETP.GT.AND P0, PT, R3, 0x18, PT ;  /* 0x000000180300780c */ /* 0x000fe20003f04270 */
[-C--:B------:R-:W-:Y:S01]  /*7840*/  FMUL R57, R57, R154.reuse ;  /* 0x0000009a39397220 */ /* 0x080fe20000400000 */
[----:B------:R-:W-:Y:S01]  /*7850*/  F2FP.TF32.F32.PACK_B R9, R9 ;  /* 0x00000009ff09723e */ /* 0x000fe200024050ff */
[----:B------:R1:W-:Y:S01]  /*7860*/  @P5 STG.E desc[UR36][R4.64+0x40], R13 ;  /* 0x0000400d04005986 */ /* 0x0003e2000c101924 */
[C---:B------:R-:W-:Y:S01]  /*7870*/  ISETP.GT.AND P5, PT, R0.reuse, RZ, P0 ;  /* 0x000000ff0000720c */ /* 0x040fe200007a4270 */
[-C--:B------:R-:W-:Y:S01]  /*7880*/  FMUL R59, R59, R154.reuse ;  /* 0x0000009a3b3b7220 */ /* 0x080fe20000400000 */
[----:B------:R-:W-:Y:S01]  /*7890*/  F2FP.TF32.F32.PACK_B R35, R35 ;  /* 0x00000023ff23723e */ /* 0x000fe200024050ff */
[----:B------:R-:W-:Y:S01]  /*78a0*/  @P4 STG.E desc[UR36][R4.64+0x44], R33 ;  /* 0x0000442104004986 */ /* 0x000fe2000c101924 */
[----:B------:R-:W-:Y:S01]  /*78b0*/  ISETP.GT.AND P4, PT, R0, 0x8, P3 ;  /* 0x000000080000780c */ /* 0x000fe20001f84270 */
[-C--:B0-----:R-:W-:Y:S01]  /*78c0*/  FMUL R11, R36, R154.reuse ;  /* 0x0000009a240b7220 */ /* 0x081fe20000400000 */
[----:B------:R-:W-:Y:S01]  /*78d0*/  ISETP.GT.AND P3, PT, R0, RZ, P2 ;  /* 0x000000ff0000720c */ /* 0x000fe20001764270 */
[----:B------:R0:W-:Y:S01]  /*78e0*/  @P1 STG.E desc[UR36][R6.64+0x40], R9 ;  /* 0x0000400906001986 */ /* 0x0001e2000c101924 */
[----:B------:R-:W-:Y:S01]  /*78f0*/  F2FP.TF32.F32.PACK_B R37, R37 ;  /* 0x00000025ff25723e */ /* 0x000fe200024050ff */
[-C--:B------:R-:W-:Y:S01]  /*7900*/  FMUL R61, R61, R154.reuse ;  /* 0x0000009a3d3d7220 */ /* 0x080fe20000400000 */
[----:B------:R-:W-:Y:S01]  /*7910*/  F2FP.TF32.F32.PACK_B R11, R11 ;  /* 0x0000000bff0b723e */ /* 0x000fe200024050ff */
[-C--:B-1----:R-:W-:Y:S01]  /*7920*/  FMUL R13, R40, R154.reuse ;  /* 0x0000009a280d7220 */ /* 0x082fe20000400000 */
[----:B------:R-:W-:Y:S01]  /*7930*/  ISETP.GT.AND P1, PT, R3, 0x20, PT ;  /* 0x000000200300780c */ /* 0x000fe20003f24270 */
[-C--:B------:R-:W-:Y:S01]  /*7940*/  FMUL R63, R63, R154.reuse ;  /* 0x0000009a3f3f7220 */ /* 0x080fe20000400000 */
[C---:B------:R-:W-:Y:S01]  /*7950*/  ISETP.GT.AND P0, PT, R0.reuse, 0x8, P0 ;  /* 0x000000080000780c */ /* 0x040fe20000704270 */
[-C--:B------:R-:W-:Y:S01]  /*7960*/  FMUL R65, R65, R154.reuse ;  /* 0x0000009a41417220 */ /* 0x080fe20000400000 */
[----:B------:R-:W-:Y:S01]  /*7970*/  F2FP.TF32.F32.PACK_B R39, R39 ;  /* 0x00000027ff27723e */ /* 0x000fe200024050ff */
[----:B------:R-:W-:Y:S01]  /*7980*/  @P4 STG.E desc[UR36][R6.64+0x44], R35 ;  /* 0x0000442306004986 */ /* 0x000fe2000c101924 */
[----:B------:R-:W-:Y:S01]  /*7990*/  ISETP.GT.AND P4, PT, R0, 0x8, P2 ;  /* 0x000000080000780c */ /* 0x000fe20001784270 */
[-C--:B0-----:R-:W-:Y:S01]  /*79a0*/  FMUL R9, R38, R154.reuse ;  /* 0x0000009a26097220 */ /* 0x081fe20000400000 */
[----:B------:R-:W-:Y:S01]  /*79b0*/  ISETP.GT.AND P2, PT, R3, 0x21, PT ;  /* 0x000000210300780c */ /* 0x000fe20003f44270 */
[----:B------:R0:W-:Y:S01]  /*79c0*/  @P5 STG.E desc[UR36][R4.64+0x60], R11 ;  /* 0x0000600b04005986 */ /* 0x0001e2000c101924 */
[C---:B------:R-:W-:Y:S01]  /*79d0*/  ISETP.GT.AND P5, PT, R0.reuse, RZ, P1 ;  /* 0x000000ff0000720c */ /* 0x040fe20000fa4270 */
[-C--:B------:R-:W-:Y:S01]  /*79e0*/  FMUL R67, R67, R154.reuse ;  /* 0x0000009a43437220 */ /* 0x080fe20000400000 */
[----:B------:R-:W-:Y:S01]  /*79f0*/  F2FP.TF32.F32.PACK_B R9, R9 ;  /* 0x00000009ff09723e */ /* 0x000fe200024050ff */
[----:B------:R-:W-:Y:S01]  /*7a00*/  @P3 STG.E desc[UR36][R4.64+0x64], R37 ;  /* 0x0000642504003986 */ /* 0x000fe2000c101924 */
[C---:B------:R-:W-:Y:S01]  /*7a10*/  ISETP.GT.AND P3, PT, R0.reuse, RZ, P2 ;  /* 0x000000ff0000720c */ /* 0x040fe20001764270 */
[-C--:B------:R-:W-:Y:S01]  /*7a20*/  FMUL R69, R69, R154.reuse ;  /* 0x0000009a45457220 */ /* 0x080fe20000400000 */
[----:B------:R-:W-:Y:S01]  /*7a30*/  F2FP.TF32.F32.PACK_B R13, R13 ;  /* 0x0000000dff0d723e */ /* 0x000fe200024050ff */
[----:B------:R1:W-:Y:S01]  /*7a40*/  @P0 STG.E desc[UR36][R6.64+0x60], R9 ;  /* 0x0000600906000986 */ /* 0x0003e2000c101924 */
[----:B------:R-:W-:Y:S01]  /*7a50*/  F2FP.TF32.F32.PACK_B R41, R41 ;  /* 0x00000029ff29723e */ /* 0x000fe200024050ff */
[-C--:B------:R-:W-:Y:S01]  /*7a60*/  FMUL R71, R71, R154.reuse ;  /* 0x0000009a47477220 */ /* 0x080fe20000400000 */
[C---:B------:R-:W-:Y:S01]  /*7a70*/  ISETP.GT.AND P0, PT, R3.reuse, 0x28, PT ;  /* 0x000000280300780c */ /* 0x040fe20003f04270 */
[----:B------:R-:W-:Y:S01]  /*7a80*/  @P4 STG.E desc[UR36][R6.64+0x64], R39 ;  /* 0x0000642706004986 */ /* 0x000fe2000c101924 */
[----:B------:R-:W-:Y:S01]  /*7a90*/  ISETP.GT.AND P1, PT, R0, 0x8, P1 ;  /* 0x000000080000780c */ /* 0x000fe20000f24270 */
[-C--:B0-----:R-:W-:Y:S01]  /*7aa0*/  FMUL R11, R44, R154.reuse ;  /* 0x0000009a2c0b7220 */ /* 0x081fe20000400000 */
[C---:B------:R-:W-:Y:S01]  /*7ab0*/  ISETP.GT.AND P4, PT, R0.reuse, 0x8, P2 ;  /* 0x000000080000780c */ /* 0x040fe20001784270 */
[----:B------:R0:W-:Y:S01]  /*7ac0*/  @P5 STG.E desc[UR36][R4.64+0x80], R13 ;  /* 0x0000800d04005986 */ /* 0x0001e2000c101924 */
[----:B------:R-:W-:Y:S01]  /*7ad0*/  ISETP.GT.AND P2, PT, R3, 0x29, PT ;  /* 0x000000290300780c */ /* 0x000fe20003f44270 */
[-C--:B------:R-:W-:Y:S01]  /*7ae0*/  FMUL R73, R73, R154.reuse ;  /* 0x0000009a49497220 */ /* 0x080fe20000400000 */
[----:B------:R-:W-:Y:S01]  /*7af0*/  ISETP.GT.AND P5, PT, R0, RZ, P0 ;  /* 0x000000ff0000720c */ /* 0x000fe200007a4270 */
[-C--:B-1----:R-:W-:Y:S01]  /*7b00*/  FMUL R9, R42, R154.reuse ;  /* 0x0000009a2a097220 */ /* 0x082fe20000400000 */
[----:B------:R-:W-:Y:S01]  /*7b10*/  @P3 STG.E desc[UR36][R4.64+0x84], R41 ;  /* 0x0000842904003986 */ /* 0x000fe2000c101924 */
[----:B------:R-:W-:Y:S01]  /*7b20*/  ISETP.GT.AND P3, PT, R0, RZ, P2 ;  /* 0x000000ff0000720c */ /* 0x000fe20001764270 */
[-C--:B------:R-:W-:Y:S01]  /*7b30*/  FMUL R75, R75, R154.reuse ;  /* 0x0000009a4b4b7220 */ /* 0x080fe20000400000 */
[----:B------:R-:W-:Y:S01]  /*7b40*/  F2FP.TF32.F32.PACK_B R43, R43 ;  /* 0x0000002bff2b723e */ /* 0x000fe200024050ff */
[-C--:B------:R-:W-:Y:S01]  /*7b50*/  FMUL R77, R77, R154.reuse ;  /* 0x0000009a4d4d7220 */ /* 0x080fe20000400000 */
[----:B------:R-:W-:Y:S01]  /*7b60*/  F2FP.TF32.F32.PACK_B R9, R9 ;  /* 0x00000009ff09723e */ /* 0x000fe200024050ff */
[-C--:B------:R-:W-:Y:S01]  /*7b70*/  FMUL R79, R79, R154.reuse ;  /* 0x0000009a4f4f7220 */ /* 0x080fe20000400000 */
[----:B------:R-:W-:Y:S01]  /*7b80*/  F2FP.TF32.F32.PACK_B R11, R11 ;  /* 0x0000000bff0b723e */ /* 0x000fe200024050ff */
[-C--:B0-----:R-:W-:Y:S01]  /*7b90*/  FMUL R13, R48, R154.reuse ;  /* 0x0000009a300d7220 */ /* 0x081fe20000400000 */
[----:B------:R-:W-:Y:S01]  /*7ba0*/  F2FP.TF32.F32.PACK_B R45, R45 ;  /* 0x0000002dff2d723e */ /* 0x000fe200024050ff */
[----:B------:R0:W-:Y:S01]  /*7bb0*/  @P1 STG.E desc[UR36][R6.64+0x80], R9 ;  /* 0x0000800906001986 */ /* 0x0001e2000c101924 */
[----:B------:R-:W-:Y:S01]  /*7bc0*/  ISETP.GT.AND P1, PT, R3, 0x30, PT ;  /* 0x000000300300780c */ /* 0x000fe20003f24270 */
[-C--:B------:R-:W-:Y:S01]  /*7bd0*/  FMUL R81, R81, R154.reuse ;  /* 0x0000009a51517220 */ /* 0x080fe20000400000 */
[C---:B------:R-:W-:Y:S01]  /*7be0*/  ISETP.GT.AND P0, PT, R0.reuse, 0x8, P0 ;  /* 0x000000080000780c */ /* 0x040fe20000704270 */
[----:B------:R-:W-:Y:S01]  /*7bf0*/  @P4 STG.E desc[UR36][R6.64+0x84], R43 ;  /* 0x0000842b06004986 */ /* 0x000fe2000c101924 */
[C---:B------:R-:W-:Y:S01]  /*7c00*/  ISETP.GT.AND P4, PT, R0.reuse, 0x8, P2 ;  /* 0x000000080000780c */ /* 0x040fe20001784270 */
[-C--:B------:R-:W-:Y:S01]  /*7c10*/  FMUL R83, R83, R154.reuse ;  /* 0x0000009a53537220 */ /* 0x080fe20000400000 */
[----:B------:R-:W-:Y:S01]  /*7c20*/  ISETP.GT.AND P2, PT, R3, 0x31, PT ;  /* 0x000000310300780c */ /* 0x000fe20003f44270 */
[----:B------:R1:W-:Y:S01]  /*7c30*/  @P5 STG.E desc[UR36][R4.64+0xa0], R11 ;  /* 0x0000a00b04005986 */ /* 0x0003e2000c101924 */
[----:B------:R-:W-:Y:S01]  /*7c40*/  ISETP.GT.AND P5, PT, R0, RZ, P1 ;  /* 0x000000ff0000720c */ /* 0x000fe20000fa4270 */
[-C--:B------:R-:W-:Y:S01]  /*7c50*/  FMUL R85, R85, R154.reuse ;  /* 0x0000009a55557220 */ /* 0x080fe20000400000 */
[----:B------:R-:W-:Y:S01]  /*7c60*/  F2FP.TF32.F32.PACK_B R47, R47 ;  /* 0x0000002fff2f723e */ /* 0x000fe200024050ff */
[-C--:B0-----:R-:W-:Y:S01]  /*7c70*/  FMUL R9, R46, R154.reuse ;  /* 0x0000009a2e097220 */ /* 0x081fe20000400000 */
        /* <DEDUP_REMOVED lines=9> */
[C---:B------:R-:W-:Y:S01]  /*7d10*/  ISETP.GT.AND P1, PT, R0.reuse, 0x8, P1 ;  /* 0x000000080000780c */ /* 0x040fe20000f24270 */
[----:B------:R0:W-:Y:S01]  /*7d20*/  @P0 STG.E desc[UR36][R6.64+0xa0], R9 ;  /* 0x0000a00906000986 */ /* 0x0001e2000c101924 */
[----:B------:R-:W-:Y:S01]  /*7d30*/  ISETP.GT.AND P0, PT, R3, 0x38, PT ;  /* 0x000000380300780c */ /* 0x000fe20003f04270 */
[-C--:B------:R-:W-:Y:S01]  /*7d40*/  FMUL R93, R93, R154.reuse ;  /* 0x0000009a5d5d7220 */ /* 0x080fe20000400000 */
[----:B------:R-:W-:Y:S01]  /*7d50*/  F2FP.TF32.F32.PACK_B R51, R51 ;  /* 0x00000033ff33723e */ /* 0x000fe200024050ff */
        /* <DEDUP_REMOVED lines=10> */
[C---:B------:R-:W-:Y:S01]  /*7e00*/  ISETP.GT.AND P3, PT, R0.reuse, RZ, P2 ;  /* 0x000000ff0000720c */ /* 0x040fe20001764270 */
[-C--:B------:R-:W-:Y:S01]  /*7e10*/  FMUL R99, R99, R154.reuse ;  /* 0x0000009a63637220 */ /* 0x080fe20000400000 */
[----:B------:R-:W-:Y:S01]  /*7e20*/  F2FP.TF32.F32.PACK_B R53, R53 ;  /* 0x00000035ff35723e */ /* 0x000fe200024050ff */
[-C--:B------:R-:W-:Y:S01]  /*7e30*/  FMUL R101, R101, R154.reuse ;  /* 0x0000009a65657220 */ /* 0x080fe20000400000 */
[----:B------:R-:W-:Y:S01]  /*7e40*/  F2FP.TF32.F32.PACK_B R9, R9 ;  /* 0x00000009ff09723e */ /* 0x000fe200024050ff */
[-C--:B------:R-:W-:Y:S01]  /*7e50*/  FMUL R103, R103, R154.reuse ;  /* 0x0000009a67677220 */ /* 0x080fe20000400000 */
[----:B------:R-:W-:Y:S01]  /*7e60*/  ISETP.GT.AND P0, PT, R0, 0x8, P0 ;  /* 0x000000080000780c */ /* 0x000fe20000704270 */
[-C--:B-1----:R-:W-:Y:S01]  /*7e70*/  FMUL R13, R56, R154.reuse ;  /* 0x0000009a380d7220 */ /* 0x082fe20000400000 */
[----:B------:R-:W-:Y:S01]  /*7e80*/  F2FP.TF32.F32.PACK_B R55, R55 ;  /* 0x00000037ff37723e */ /* 0x000fe200024050ff */
        /* <DEDUP_REMOVED lines=16> */
[----:B------:R-:W-:Y:S01]  /*7f90*/  ISETP.GT.AND P1, PT, R0, 0x8, P1 ;  /* 0x000000080000780c */ /* 0x000fe20000f24270 */
[-C--:B------:R-:W-:Y:S01]  /*7fa0*/  FMUL R113, R113, R154.reuse ;  /* 0x0000009a71717220 */ /* 0x080fe20000400000 */
[----:B------:R-:W-:Y:S01]  /*7fb0*/  F2FP.TF32.F32.PACK_B R9, R9 ;  /* 0x00000009ff09723e */ /* 0x000fe200024050ff */
[-C--:B------:R-:W-:Y:S01]  /*7fc0*/  FMUL R115, R115, R154.reuse ;  /* 0x0000009a73737220 */ /* 0x080fe20000400000 */
[-C--:B-1----:R-:W-:Y:S01]  /*7fd0*/  FMUL R11, R60, R154.reuse ;  /* 0x0000009a3c0b7220 */ /* 0x082fe20000400000 */
[----:B------:R-:W-:Y:S01]  /*7fe0*/  F2FP.TF32.F32.PACK_B R59, R59 ;  /* 0x0000003bff3b723e */ /* 0x000fe200024050ff */
[-C--:B------:R-:W-:Y:S01]  /*7ff0*/  FMUL R117, R117, R154.reuse ;  /* 0x0000009a75757220 */ /* 0x080fe20000400000 */
        /* <DEDUP_REMOVED lines=58> */
[----:B0-----:R-:W-:Y:S01]  /*83a0*/  FMUL R9, R66, R154 ;  /* 0x0000009a42097220 */ /* 0x001fe20000400000 */
[----:B------:R-:W-:Y:S01]  /*83b0*/  @P3 STG.E desc[UR36][R4.64+0x144], R65 ;  /* 0x0001444104003986 */ /* 0x000fe2000c101924 */
[----:B------:R-:W-:-:S02]  /*83c0*/  ISETP.GT.AND P3, PT, R0, RZ, P2 ;  /* 0x000000ff0000720c */ /* 0x000fc40001764270 */
[----:B------:R-:W-:Y:S02]  /*83d0*/  ISETP.GT.AND P0, PT, R0, 0x8, P0 ;  /* 0x000000080000780c */ /* 0x000fe40000704270 */
[----:B------:R-:W-:Y:S01]  /*83e0*/  F2FP.TF32.F32.PACK_B R9, R9 ;  /* 0x00000009ff09723e */ /* 0x000fe200024050ff */
[----:B-1----:R-:W-:Y:S01]  /*83f0*/  FMUL R13, R72, R154 ;  /* 0x0000009a480d7220 */ /* 0x002fe20000400000 */
[----:B------:R-:W-:-:S03]  /*8400*/  F2FP.TF32.F32.PACK_B R71, R71 ;  /* 0x00000047ff47723e */ /* 0x000fc600024050ff */
[----:B------:R0:W-:Y:S01]  /*8410*/  @P1 STG.E desc[UR36][R6.64+0x140], R9 ;  /* 0x0001400906001986 */ /* 0x0001e2000c101924 */
[C---:B------:R-:W-:Y:S02]  /*8420*/  ISETP.GT.AND P1, PT, R3.reuse, 0x60, PT ;  /* 0x000000600300780c */ /* 0x040fe40003f24270 */
[----:B------:R-:W-:Y:S01]  /*8430*/  F2FP.TF32.F32.PACK_B R13, R13 ;  /* 0x0000000dff0d723e */ /* 0x000fe200024050ff */
[----:B------:R-:W-:Y:S01]  /*8440*/  @P4 STG.E desc[UR36][R6.64+0x144], R67 ;  /* 0x0001444306004986 */ /* 0x000fe2000c101924 */
[C---:B------:R-:W-:Y:S02]  /*8450*/  ISETP.GT.AND P4, PT, R0.reuse, 0x8, P2 ;  /* 0x000000080000780c */ /* 0x040fe40001784270 */
[----:B------:R-:W-:Y:S01]  /*8460*/  ISETP.GT.AND P2, PT, R3, 0x61, PT ;  /* 0x000000610300780c */ /* 0x000fe20003f44270 */
[----:B------:R1:W-:Y:S01]  /*8470*/  @P5 STG.E desc[UR36][R4.64+0x160], R11 ;  /* 0x0001600b04005986 */ /* 0x0003e2000c101924 */
[----:B------:R-:W-:Y:S02]  /*8480*/  ISETP.GT.AND P5, PT, R0, RZ, P1 ;  /* 0x000000ff0000720c */ /* 0x000fe40000fa4270 */
        /* <DEDUP_REMOVED lines=257> */
[----:B------:R-:W-:Y:S01]  /*94a0*/  @P3 STG.E desc[UR36][R4.64+0x364], R133 ;  /* 0x0003648504003986 */ /* 0x000fe2000c101924 */
[----:B0-----:R-:W-:Y:S01]  /*94b0*/  FMUL R9, R134, R154 ;  /* 0x0000009a86097220 */ /* 0x001fe20000400000 */
[----:B------:R-:W-:-:S02]  /*94c0*/  ISETP.GT.AND P3, PT, R0, RZ, P2 ;  /* 0x000000ff0000720c */ /* 0x000fc40001764270 */
[----:B------:R-:W-:Y:S02]  /*94d0*/  ISETP.GT.AND P1, PT, R0, 0x8, P1 ;  /* 0x000000080000780c */ /* 0x000fe40000f24270 */
[----:B------:R-:W-:Y:S01]  /*94e0*/  F2FP.TF32.F32.PACK_B R9, R9 ;  /* 0x00000009ff09723e */ /* 0x000fe200024050ff */
[----:B-1----:R-:W-:Y:S01]  /*94f0*/  FMUL R11, R140, R154 ;  /* 0x0000009a8c0b7220 */ /* 0x002fe20000400000 */
[----:B------:R-:W-:-:S03]  /*9500*/  F2FP.TF32.F32.PACK_B R139, R139 ;  /* 0x0000008bff8b723e */ /* 0x000fc600024050ff */
[----:B------:R0:W-:Y:S01]  /*9510*/  @P0 STG.E desc[UR36][R6.64+0x360], R9 ;  /* 0x0003600906000986 */ /* 0x0001e2000c101924 */
[----:B------:R-:W-:Y:S02]  /*9520*/  F2FP.TF32.F32.PACK_B R141, R141 ;  /* 0x0000008dff8d723e */ /* 0x000fe400024050ff */
[----:B------:R-:W-:Y:S01]  /*9530*/  F2FP.TF32.F32.PACK_B R11, R11 ;  /* 0x0000000bff0b723e */ /* 0x000fe200024050ff */
[----:B------:R-:W-:Y:S01]  /*9540*/  @P4 STG.E desc[UR36][R6.64+0x364], R135 ;  /* 0x0003648706004986 */ /* 0x000fe2000c101924 */
[C---:B------:R-:W-:Y:S02]  /*9550*/  ISETP.GT.AND P4, PT, R3.reuse, 0xe8, PT ;  /* 0x000000e80300780c */ /* 0x040fe40003f84270 */
[----:B------:R-:W-:Y:S01]  /*9560*/  F2FP.TF32.F32.PACK_B R143, R143 ;  /* 0x0000008fff8f723e */ /* 0x000fe200024050ff */
[----:B------:R1:W-:Y:S01]  /*9570*/  @P5 STG.E desc[UR36][R4.64+0x380], R13 ;  /* 0x0003800d04005986 */ /* 0x0003e2000c101924 */
[----:B------:R-:W-:Y:S02]  /*9580*/  ISETP.GT.AND P5, PT, R3, 0xe9, PT ;  /* 0x000000e90300780c */ /* 0x000fe40003fa4270 */
[----:B------:R-:W-:Y:S01]  /*9590*/  F2FP.TF32.F32.PACK_B R145, R145 ;  /* 0x00000091ff91723e */ /* 0x000fe200024050ff */
[----:B------:R-:W-:Y:S01]  /*95a0*/  @P3 STG.E desc[UR36][R4.64+0x384], R137 ;  /* 0x0003848904003986 */ /* 0x000fe2000c101924 */
[----:B------:R-:W-:Y:S01]  /*95b0*/  ISETP.GT.AND P3, PT, R0, 0x8, P2 ;  /* 0x000000080000780c */ /* 0x000fe20001764270 */
[----:B0-----:R-:W-:Y:S01]  /*95c0*/  FMUL R9, R138, R154 ;  /* 0x0000009a8a097220 */ /* 0x001fe20000400000 */
[----:B------:R-:W-:-:S02]  /*95d0*/  ISETP.GT.AND P2, PT, R0, RZ, P4 ;  /* 0x000000ff0000720c */ /* 0x000fc40002744270 */
[C---:B------:R-:W-:Y:S02]  /*95e0*/  ISETP.GT.AND P0, PT, R0.reuse, RZ, P5 ;  /* 0x000000ff0000720c */ /* 0x040fe40002f04270 */
[----:B------:R-:W-:Y:S01]  /*95f0*/  ISETP.GT.AND P4, PT, R0, 0x8, P4 ;  /* 0x000000080000780c */ /* 0x000fe20002784270 */
[----:B-1----:R-:W-:Y:S01]  /*9600*/  FMUL R13, R142, R154 ;  /* 0x0000009a8e0d7220 */ /* 0x002fe20000400000 */
[----:B------:R-:W-:Y:S02]  /*9610*/  ISETP.GT.AND P5, PT, R0, 0x8, P5 ;  /* 0x000000080000780c */ /* 0x000fe40002fa4270 */
[----:B------:R-:W-:Y:S02]  /*9620*/  F2FP.TF32.F32.PACK_B R9, R9 ;  /* 0x00000009ff09723e */ /* 0x000fe400024050ff */
[----:B------:R-:W-:Y:S02]  /*9630*/  F2FP.TF32.F32.PACK_B R13, R13 ;  /* 0x0000000dff0d723e */ /* 0x000fe400024050ff */
[----:B------:R-:W-:Y:S01]  /*9640*/  F2FP.TF32.F32.PACK_B R147, R147 ;  /* 0x00000093ff93723e */ /* 0x000fe200024050ff */
[----:B------:R0:W-:Y:S01]  /*9650*/  @P1 STG.E desc[UR36][R6.64+0x380], R9 ;  /* 0x0003800906001986 */ /* 0x0001e2000c101924 */
[----:B------:R-:W-:-:S02]  /*9660*/  ISETP.GT.AND P1, PT, R3, 0xf8, PT ;  /* 0x000000f80300780c */ /* 0x000fc40003f24270 */
[----:B------:R-:W-:Y:S01]  /*9670*/  F2FP.TF32.F32.PACK_B R149, R149 ;  /* 0x00000095ff95723e */ /* 0x000fe200024050ff */
[----:B------:R-:W-:Y:S01]  /*9680*/  @P3 STG.E desc[UR36][R6.64+0x384], R139 ;  /* 0x0003848b06003986 */ /* 0x000fe2000c101924 */
[C---:B------:R-:W-:Y:S02]  /*9690*/  ISETP.GT.AND P3, PT, R3.reuse, 0xf0, PT ;  /* 0x000000f00300780c */ /* 0x040fe40003f64270 */
[----:B------:R-:W-:Y:S01]  /*96a0*/  F2FP.TF32.F32.PACK_B R151, R151 ;  /* 0x00000097ff97723e */ /* 0x000fe200024050ff */
[----:B------:R1:W-:Y:S01]  /*96b0*/  @P2 STG.E desc[UR36][R4.64+0x3a0], R11 ;  /* 0x0003a00b04002986 */ /* 0x0003e2000c101924 */
[----:B------:R-:W-:-:S03]  /*96c0*/  ISETP.GT.AND P2, PT, R3, 0xf1, PT ;  /* 0x000000f10300780c */ /* 0x000fc60003f44270 */
[----:B------:R-:W-:Y:S01]  /*96d0*/  @P0 STG.E desc[UR36][R4.64+0x3a4], R141 ;  /* 0x0003a48d04000986 */ /* 0x000fe2000c101924 */
[----:B------:R-:W-:Y:S01]  /*96e0*/  ISETP.GT.AND P0, PT, R3, 0xf9, PT ;  /* 0x000000f90300780c */ /* 0x000fe20003f04270 */
[-C--:B------:R-:W-:Y:S01]  /*96f0*/  FMUL R3, R144, R154.reuse ;  /* 0x0000009a90037220 */ /* 0x080fe20000400000 */
[-C--:B0-----:R-:W-:Y:S01]  /*9700*/  FMUL R9, R146, R154.reuse ;  /* 0x0000009a92097220 */ /* 0x081fe20000400000 */
[----:B------:R0:W-:Y:S01]  /*9710*/  @P4 STG.E desc[UR36][R6.64+0x3a0], R13 ;  /* 0x0003a00d06004986 */ /* 0x0001e2000c101924 */
[C---:B------:R-:W-:Y:S02]  /*9720*/  ISETP.GT.AND P4, PT, R0.reuse, RZ, P2 ;  /* 0x000000ff0000720c */ /* 0x040fe40001784270 */
[----:B------:R-:W-:Y:S01]  /*9730*/  F2FP.TF32.F32.PACK_B R3, R3 ;  /* 0x00000003ff03723e */ /* 0x000fe200024050ff */
[----:B------:R-:W-:Y:S01]  /*9740*/  @P5 STG.E desc[UR36][R6.64+0x3a4], R143 ;  /* 0x0003a48f06005986 */ /* 0x000fe2000c101924 */
[----:B------:R-:W-:Y:S01]  /*9750*/  ISETP.GT.AND P5, PT, R0, RZ, P3 ;  /* 0x000000ff0000720c */ /* 0x000fe20001fa4270 */
[----:B-1----:R-:W-:Y:S01]  /*9760*/  FMUL R11, R148, R154 ;  /* 0x0000009a940b7220 */ /* 0x002fe20000400000 */
[----:B------:R-:W-:-:S02]  /*9770*/  ISETP.GT.AND P3, PT, R0, 0x8, P3 ;  /* 0x000000080000780c */ /* 0x000fc40001f64270 */
[----:B------:R-:W-:Y:S02]  /*9780*/  ISETP.GT.AND P2, PT, R0, 0x8, P2 ;  /* 0x000000080000780c */ /* 0x000fe40001744270 */
[----:B------:R-:W-:Y:S01]  /*9790*/  F2FP.TF32.F32.PACK_B R9, R9 ;  /* 0x00000009ff09723e */ /* 0x000fe200024050ff */
[----:B0-----:R-:W-:Y:S01]  /*97a0*/  FMUL R13, R150, R154 ;  /* 0x0000009a960d7220 */ /* 0x001fe20000400000 */
[----:B------:R-:W-:-:S04]  /*97b0*/  F2FP.TF32.F32.PACK_B R11, R11 ;  /* 0x0000000bff0b723e */ /* 0x000fc800024050ff */
[----:B------:R-:W-:Y:S01]  /*97c0*/  F2FP.TF32.F32.PACK_B R13, R13 ;  /* 0x0000000dff0d723e */ /* 0x000fe200024050ff */
[----:B------:R-:W-:Y:S01]  /*97d0*/  @P5 STG.E desc[UR36][R4.64+0x3c0], R3 ;  /* 0x0003c00304005986 */ /* 0x000fe2000c101924 */
[C---:B------:R-:W-:Y:S02]  /*97e0*/  ISETP.GT.AND P5, PT, R0.reuse, RZ, P1 ;  /* 0x000000ff0000720c */ /* 0x040fe40000fa4270 */
[C---:B------:R-:W-:Y:S01]  /*97f0*/  ISETP.GT.AND P1, PT, R0.reuse, 0x8, P1 ;  /* 0x000000080000780c */ /* 0x040fe20000f24270 */
[----:B------:R-:W-:Y:S01]  /*9800*/  @P4 STG.E desc[UR36][R4.64+0x3c4], R145 ;  /* 0x0003c49104004986 */ /* 0x000fe2000c101924 */
[C---:B------:R-:W-:Y:S02]  /*9810*/  ISETP.GT.AND P4, PT, R0.reuse, RZ, P0 ;  /* 0x000000ff0000720c */ /* 0x040fe40000784270 */
[----:B------:R-:W-:Y:S01]  /*9820*/  ISETP.GT.AND P0, PT, R0, 0x8, P0 ;  /* 0x000000080000780c */ /* 0x000fe20000704270 */
[----:B------:R-:W-:Y:S04]  /*9830*/  @P3 STG.E desc[UR36][R6.64+0x3c0], R9 ;  /* 0x0003c00906003986 */ /* 0x000fe8000c101924 */
[----:B------:R-:W-:Y:S04]  /*9840*/  @P2 STG.E desc[UR36][R6.64+0x3c4], R147 ;  /* 0x0003c49306002986 */ /* 0x000fe8000c101924 */
[----:B------:R-:W-:Y:S04]  /*9850*/  @P5 STG.E desc[UR36][R4.64+0x3e0], R11 ;  /* 0x0003e00b04005986 */ /* 0x000fe8000c101924 */
[----:B------:R0:W-:Y:S02]  /*9860*/  @P4 STG.E desc[UR36][R4.64+0x3e4], R149 ;  /* 0x0003e49504004986 */ /* 0x0001e4000c101924 */
[----:B0-----:R-:W-:-:S02]  /*9870*/  @P1 IMAD.MOV.U32 R4, RZ, RZ, R6 ;  /* 0x000000ffff041224 */ /* 0x001fc400078e0006 */
[----:B------:R-:W-:-:S05]  /*9880*/  @P1 IMAD.MOV.U32 R5, RZ, RZ, R7 ;  /* 0x000000ffff051224 */ /* 0x000fca00078e0007 */
[----:B------:R0:W-:Y:S04]  /*9890*/  @P1 STG.E desc[UR36][R4.64+0x3e0], R13 ;  /* 0x0003e00d04001986 */ /* 0x0001e8000c101924 */
[----:B------:R0:W-:Y:S02]  /*98a0*/  @P0 STG.E desc[UR36][R6.64+0x3e4], R151 ;  /* 0x0003e49706000986 */ /* 0x0001e4000c101924 */
.L_x_282:
[----:B------:R-:W-:Y:S05]  /*98b0*/  BSYNC B0 ;  /* 0x0000000000007941 */ /* 0x000fea0003800000 */
.L_x_28:
[----:B------:R-:W-:Y:S01]  /*98c0*/  ULDC UR4, c[0x0][0xc] ;  /* 0x0000030000047ab9 */ /* 0x000fe20000000800 */
[----:B------:R-:W-:Y:S01]  /*98d0*/  ULDC UR5, c[0x0][0x10] ;  /* 0x0000040000057ab9 */ /* 0x000fe20000000800 */
[----:B0-----:R-:W0:Y:S01]  /*98e0*/  LDC R3, c[0x0][0x14] ;  /* 0x00000500ff037b82 */ /* 0x001e220000000800 */
[----:B------:R-:W-:Y:S01]  /*98f0*/  UIMAD.WIDE.U32 UR4, UR4, UR5, URZ ;  /* 0x00000005040472a5 */ /* 0x000fe2000f8e003f */
[----:B------:R-:W-:Y:S01]  /*9900*/  PRMT R0, RZ, 0x7610, R0 ;  /* 0x00007610ff007816 */ /* 0x000fe20000000000 */
[----:B-----5:R-:W-:Y:S02]  /*9910*/  IMAD.MOV.U32 R152, RZ, RZ, -0x1 ;  /* 0xffffffffff987424 */ /* 0x020fe400078e00ff */
[----:B------:R-:W-:Y:S02]  /*9920*/  IMAD.MOV.U32 R23, RZ, RZ, -0x1 ;  /* 0xffffffffff177424 */ /* 0x000fe400078e00ff */
[----:B0-----:R-:W-:-:S04]  /*9930*/  IMAD.WIDE.U32 R16, R3, UR4, R16 ;  /* 0x0000000403107c25 */ /* 0x001fc8000f8e0010 */
[----:B------:R-:W-:Y:S01]  /*9940*/  IMAD R3, R3, UR5, RZ ;  /* 0x0000000503037c24 */ /* 0x000fe2000f8e02ff */
[----:B------:R-:W-:Y:S02]  /*9950*/  ULDC.64 UR4, c[0x0][0x650] ;  /* 0x0001940000047ab9 */ /* 0x000fe40000000a00 */
[----:B------:R-:W-:Y:S01]  /*9960*/  ISETP.GE.U32.AND P0, PT, R16, UR4, PT ;  /* 0x0000000410007c0c */ /* 0x000fe2000bf06070 */
[----:B------:R-:W-:-:S05]  /*9970*/  IMAD.IADD R17, R17, 0x1, R3 ;  /* 0x0000000111117824 */ /* 0x000fca00078e0203 */
[----:B------:R-:W-:-:S13]  /*9980*/  ISETP.GE.U32.AND.EX P0, PT, R17, UR5, PT, P0 ;  /* 0x0000000511007c0c */ /* 0x000fda000bf06100 */
[----:B------:R-:W-:Y:S05]  /*9990*/  @P0 BRA `(.L_x_283) ;  /* 0x0000000400640947 */ /* 0x000fea0003800000 */
[----:B------:R-:W0:Y:S01]  /*99a0*/  S2R R12, SR_CTAID.X ;  /* 0x00000000000c7919 */ /* 0x000e220000002500 */
[----:B----4-:R-:W4:Y:S01]  /*99b0*/  LDC.64 R10, c[0x0][0x628] ;  /* 0x00018a00ff0a7b82 */ /* 0x010f220000000a00 */
[----:B------:R-:W-:Y:S01]  /*99c0*/  ULDC UR4, c[0x0][0x150] ;  /* 0x0000540000047ab9 */ /* 0x000fe20000000800 */
[----:B-123--:R-:W-:Y:S01]  /*99d0*/  IMAD.MOV.U32 R8, RZ, RZ, R16 ;  /* 0x000000ffff087224 */ /* 0x00efe200078e0010 */
[----:B------:R-:W1:Y:S01]  /*99e0*/  S2R R24, SR_CTAID.Y ;  /* 0x0000000000187919 */ /* 0x000e620000002600 */
[----:B------:R-:W-:-:S04]  /*99f0*/  IMAD.MOV.U32 R9, RZ, RZ, R17 ;  /* 0x000000ffff097224 */ /* 0x000fc800078e0011 */
[----:B------:R-:W2:Y:S08]  /*9a00*/  LDC R21, c[0x0][0x144] ;  /* 0x00005100ff157b82 */ /* 0x000eb00000000800 */
[----:B------:R-:W3:Y:S08]  /*9a10*/  LDC R0, c[0x0][0x630] ;  /* 0x00018c00ff007b82 */ /* 0x000ef00000000800 */
[----:B------:R-:W1:Y:S01]  /*9a20*/  LDC.64 R14, c[0x0][0x620] ;  /* 0x00018800ff0e7b82 */ /* 0x000e620000000a00 */
[----:B----4-:R-:W-:-:S04]  /*9a30*/  ISETP.NE.U32.AND P0, PT, R10, RZ, PT ;  /* 0x000000ff0a00720c */ /* 0x010fc80003f05070 */
[----:B------:R-:W-:Y:S02]  /*9a40*/  ISETP.NE.AND.EX P0, PT, R11, RZ, PT, P0 ;  /* 0x000000ff0b00720c */ /* 0x000fe40003f05300 */
[----:B0-----:R-:W-:-:S05]  /*9a50*/  I2FP.F32.U32 R3, R12 ;  /* 0x0000000c00037245 */ /* 0x001fca0000201000 */
[----:B------:R-:W-:-:S04]  /*9a60*/  FMUL R3, R3, UR4 ;  /* 0x0000000403037c20 */ /* 0x000fc80008400000 */
[----:B------:R0:W4:Y:S02]  /*9a70*/  F2I.U32.TRUNC.NTZ R20, R3 ;  /* 0x0000000300147305 */ /* 0x000124000020f000 */
[----:B--23--:R-:W-:Y:S05]  /*9a80*/  @!P0 BRA `(.L_x_284) ;  /* 0x0000000000288947 */ /* 0x00cfea0003800000 */
[----:B0-----:R-:W0:Y:S02]  /*9a90*/  LDC R3, c[0x0][0x634] ;  /* 0x00018d00ff037b82 */ /* 0x001e240000000800 */
        /* <DEDUP_REMOVED lines=9> */
.L_x_284:
[----:B------:R-:W2:Y:S01]  /*9b30*/  LDC.64 R30, c[0x0][0x640] ;  /* 0x00019000ff1e7b82 */ /* 0x000ea20000000a00 */
[-CC-:B------:R-:W-:Y:S01]  /*9b40*/  SHF.R.U64 R23, R8, R0.reuse, R9.reuse ;  /* 0x0000000008177219 */ /* 0x180fe20000001209 */
[----:B----4-:R-:W-:Y:S01]  /*9b50*/  IMAD.MOV R20, RZ, RZ, -R20 ;  /* 0x000000ffff147224 */ /* 0x010fe200078e0a14 */
[----:B------:R-:W-:Y:S01]  /*9b60*/  SHF.R.U32.HI R0, RZ, R0, R9 ;  /* 0x00000000ff007219 */ /* 0x000fe20000011609 */
[----:B------:R-:W-:Y:S01]  /*9b70*/  ULDC UR4, c[0x0][0x154] ;  /* 0x0000550000047ab9 */ /* 0x000fe20000000800 */
[----:B0-----:R-:W-:Y:S01]  /*9b80*/  IADD3 R3, P0, RZ, -R23, RZ ;  /* 0x80000017ff037210 */ /* 0x001fe20007f1e0ff */
[----:B------:R-:W-:Y:S02]  /*9b90*/  IMAD R26, R21, R20, R12 ;  /* 0x00000014151a7224 */ /* 0x000fe400078e020c */
[----:B------:R-:W0:Y:S01]  /*9ba0*/  LDC R6, c[0x0][0x618] ;  /* 0x00018600ff067b82 */ /* 0x000e220000000800 */
[----:B------:R-:W-:Y:S02]  /*9bb0*/  IMAD.MOV.U32 R7, RZ, RZ, 0x1 ;  /* 0x00000001ff077424 */ /* 0x000fe400078e00ff */
[----:B------:R-:W-:-:S04]  /*9bc0*/  IMAD.X R5, RZ, RZ, ~R0, P0 ;  /* 0x000000ffff057224 */ /* 0x000fc800000e0e00 */
[-C--:B-1----:R-:W-:Y:S01]  /*9bd0*/  IMAD R0, R5, R14.reuse, RZ ;  /* 0x0000000e05007224 */ /* 0x082fe200078e02ff */
[----:B------:R-:W1:Y:S01]  /*9be0*/  LDC R8, c[0x0][0x608] ;  /* 0x00018200ff087b82 */ /* 0x000e620000000800 */
[----:B------:R-:W-:-:S04]  /*9bf0*/  IMAD.WIDE.U32 R4, R3, R14, R16 ;  /* 0x0000000e03047225 */ /* 0x000fc800078e0010 */
[----:B------:R-:W-:Y:S01]  /*9c00*/  IMAD R3, R3, R15, R0 ;  /* 0x0000000f03037224 */ /* 0x000fe200078e0200 */
[----:B------:R-:W-:Y:S02]  /*9c10*/  I2FP.F32.U32 R0, R24 ;  /* 0x0000001800007245 */ /* 0x000fe40000201000 */
[----:B------:R-:W3:Y:S01]  /*9c20*/  LDC R28, c[0x0][0x658] ;  /* 0x00019600ff1c7b82 */ /* 0x000ee20000000800 */
[----:B------:R-:W-:Y:S01]  /*9c30*/  IMAD.IADD R3, R5, 0x1, R3 ;  /* 0x0000000105037824 */ /* 0x000fe200078e0203 */
[----:B--2---:R-:W-:Y:S01]  /*9c40*/  ISETP.NE.U32.AND P0, PT, R30, RZ, PT ;  /* 0x000000ff1e00720c */ /* 0x004fe20003f05070 */
[----:B------:R-:W-:Y:S01]  /*9c50*/  FMUL R0, R0, UR4 ;  /* 0x0000000400007c20 */ /* 0x000fe20008400000 */
[----:B------:R-:W-:Y:S02]  /*9c60*/  IMAD.MOV.U32 R5, RZ, RZ, -0x1 ;  /* 0xffffffffff057424 */ /* 0x000fe400078e00ff */
[----:B------:R-:W-:Y:S01]  /*9c70*/  ISETP.NE.AND.EX P0, PT, R31, RZ, PT, P0 ;  /* 0x000000ff1f00720c */ /* 0x000fe20003f05300 */
[----:B------:R2:W4:Y:S01]  /*9c80*/  F2I.U32.TRUNC.NTZ R13, R0 ;  /* 0x00000000000d7305 */ /* 0x000522000020f000 */
[----:B------:R-:W2:Y:S01]  /*9c90*/  LDC R15, c[0x0][0x148] ;  /* 0x00005200ff0f7b82 */ /* 0x000ea20000000800 */
[----:B0-----:R-:W-:-:S02]  /*9ca0*/  SHF.R.U64 R12, R4, R6, R3 ;  /* 0x00000006040c7219 */ /* 0x001fc40000001203 */
[----:B------:R-:W-:-:S05]  /*9cb0*/  SHF.R.U32.HI R3, RZ, R6, R3 ;  /* 0x00000006ff037219 */ /* 0x000fca0000011603 */
[----:B------:R-:W0:Y:S01]  /*9cc0*/  LDC R20, c[0x0][0x600] ;  /* 0x00018000ff147b82 */ /* 0x000e220000000800 */
[-CC-:B-1----:R-:W-:Y:S02]  /*9cd0*/  SHF.R.U64 R10, R12, R8.reuse, R3.reuse ;  /* 0x000000080c0a7219 */ /* 0x182fe40000001203 */
[----:B------:R-:W-:-:S05]  /*9ce0*/  SHF.R.U32.HI R3, RZ, R8, R3 ;  /* 0x00000008ff037219 */ /* 0x000fca0000011603 */
[----:B------:R-:W1:Y:S01]  /*9cf0*/  LDC R21, c[0x0][0x648] ;  /* 0x00019200ff157b82 */ /* 0x000e620000000800 */
[-C--:B---3--:R-:W-:Y:S02]  /*9d00*/  SHF.L.U32 R4, R5, R28.reuse, RZ ;  /* 0x0000001c05047219 */ /* 0x088fe400000006ff */
[-CC-:B------:R-:W-:Y:S02]  /*9d10*/  SHF.R.U64 R14, R10, R28.reuse, R3.reuse ;  /* 0x0000001c0a0e7219 */ /* 0x180fe40000001203 */
[----:B------:R-:W-:Y:S02]  /*9d20*/  SHF.R.U32.HI R5, RZ, R28, R3 ;  /* 0x0000001cff057219 */ /* 0x000fe40000011603 */
[----:B------:R-:W-:Y:S01]  /*9d30*/  LOP3.LUT R153, RZ, R4, RZ, 0x33, !PT ;  /* 0x00000004ff997212 */ /* 0x000fe200078e33ff */
[----:B------:R-:W3:Y:S01]  /*9d40*/  LDC R25, c[0x0][0x638] ;  /* 0x00018e00ff197b82 */ /* 0x000ee20000000800 */
[----:B------:R-:W-:Y:S01]  /*9d50*/  SHF.L.U32 R28, R7, R28, RZ ;  /* 0x0000001c071c7219 */ /* 0x000fe200000006ff */
[----:B------:R-:W-:-:S06]  /*9d60*/  IMAD.MOV.U32 R4, RZ, RZ, R14 ;  /* 0x000000ffff047224 */ /* 0x000fcc00078e000e */
[----:B------:R-:W0:Y:S01]  /*9d70*/  LDC R27, c[0x0][0x610] ;  /* 0x00018400ff1b7b82 */ /* 0x000e220000000800 */
[----:B----4-:R-:W-:Y:S05]  /*9d80*/  @!P0 BRA `(.L_x_285) ;  /* 0x0000000000288947 */ /* 0x010fea0003800000 */
[----:B------:R-:W4:Y:S02]  /*9d90*/  LDC R3, c[0x0][0x64c] ;  /* 0x00019300ff037b82 */ /* 0x000f240000000800 */
[----:B----4-:R-:W-:-:S05]  /*9da0*/  IADD3 R3, P0, R14, R3, RZ ;  /* 0x000000030e037210 */ /* 0x010fca0007f1e0ff */
        /* <DEDUP_REMOVED lines=8> */
.L_x_285:
[----:B------:R-:W-:Y:S01]  /*9e30*/  ISETP.NE.AND P0, PT, R2, 0x1, PT ;  /* 0x000000010200780c */ /* 0x000fe20003f05270 */
[----:B------:R-:W-:Y:S01]  /*9e40*/  IMAD.MOV R13, RZ, RZ, -R13 ;  /* 0x000000ffff0d7224 */ /* 0x000fe200078e0a0d */
[----:B-12---:R-:W-:Y:S01]  /*9e50*/  SHF.R.U64 R0, R4, R21, R5 ;  /* 0x0000001504007219 */ /* 0x006fe20000001205 */
[----:B0-----:R-:W-:Y:S01]  /*9e60*/  VIADD R5, R20, 0xffffffff ;  /* 0xffffffff14057836 */ /* 0x001fe20000000000 */
[----:B------:R-:W-:-:S03]  /*9e70*/  LOP3.LUT R153, R10, R153, RZ, 0xc0, !PT ;  /* 0x000000990a997212 */ /* 0x000fc600078ec0ff */
[----:B------:R-:W-:Y:S01]  /*9e80*/  IMAD.MOV R3, RZ, RZ, -R0 ;  /* 0x000000ffff037224 */ /* 0x000fe200078e0a00 */
[----:B------:R-:W-:Y:S01]  /*9e90*/  LOP3.LUT R5, R12, R5, RZ, 0xc0, !PT ;  /* 0x000000050c057212 */ /* 0x000fe200078ec0ff */
[----:B------:R-:W-:Y:S02]  /*9ea0*/  IMAD R153, R28, R0, R153 ;  /* 0x000000001c997224 */ /* 0x000fe400078e0299 */
[----:B---3--:R-:W-:Y:S02]  /*9eb0*/  IMAD R0, R3, R25, R14 ;  /* 0x0000001903007224 */ /* 0x008fe400078e020e */
[----:B------:R-:W-:Y:S02]  /*9ec0*/  @P0 IMAD R26, R15, R13, R24 ;  /* 0x0000000d0f1a0224 */ /* 0x000fe400078e0218 */
[----:B------:R-:W-:Y:S02]  /*9ed0*/  IMAD R4, R0, R20, R5 ;  /* 0x0000001400047224 */ /* 0x000fe400078e0205 */
[----:B------:R-:W-:-:S02]  /*9ee0*/  IMAD R153, R153, R27, R26 ;  /* 0x0000001b99997224 */ /* 0x000fc400078e021a */
[----:B------:R-:W-:-:S03]  /*9ef0*/  IMAD.MOV.U32 R3, RZ, RZ, 0x1 ;  /* 0x00000001ff037424 */ /* 0x000fc600078e00ff */
[----:B------:R-:W-:Y:S02]  /*9f00*/  SEL R152, R4, R153, !P0 ;  /* 0x0000009904987207 */ /* 0x000fe40004000000 */
[----:B------:R-:W-:Y:S02]  /*9f10*/  PRMT R0, R3, 0x7610, R0 ;  /* 0x0000761003007816 */ /* 0x000fe40000000000 */
[----:B------:R-:W-:-:S07]  /*9f20*/  SEL R153, R153, R4, !P0 ;  /* 0x0000000499997207 */ /* 0x000fce0004000000 */
.L_x_283:
[----:B------:R-:W-:-:S13]  /*9f30*/  LOP3.LUT P0, RZ, R0, 0xff, RZ, 0xc0, !PT ;  /* 0x000000ff00ff7812 */ /* 0x000fda000780c0ff */
[----:B------:R-:W-:Y:S05]  /*9f40*/  @P0 BRA `(.L_x_286) ;  /* 0xffffff6c00f80947 */ /* 0x000fea000383ffff */
[----:B------:R-:W-:Y:S05]  /*9f50*/  EXIT ;  /* 0x000000000000794d */ /* 0x000fea0003800000 */
.L_x_3:
[----:B0-----:R-:W-:Y:S01]  /*9f60*/  ULDC.64 UR4, c[0x0][0x650] ;  /* 0x0001940000047ab9 */ /* 0x001fe20000000a00 */
        /* <DEDUP_REMOVED lines=25> */
.L_x_288:
[--C-:B------:R-:W-:Y:S01]  /*a100*/  SHF.R.U64 R12, R10, R14, R11.reuse ;  /* 0x0000000e0a0c7219 */ /* 0x100fe2000000120b */
[----:B------:R-:W0:Y:S01]  /*a110*/  LDC R22, c[0x0][0x618] ;  /* 0x00018600ff167b82 */ /* 0x000e220000000800 */
[----:B------:R-:W-:Y:S01]  /*a120*/  I2FP.F32.U32 R6, R4 ;  /* 0x0000000400067245 */ /* 0x000fe20000201000 */
[----:B------:R-:W-:Y:S01]  /*a130*/  ULDC UR4, c[0x0][0x150] ;  /* 0x0000540000047ab9 */ /* 0x000fe20000000800 */
[----:B------:R-:W-:Y:S02]  /*a140*/  SHF.R.U32.HI R5, RZ, R14, R11 ;  /* 0x0000000eff057219 */ /* 0x000fe4000001160b */
[----:B------:R-:W-:Y:S01]  /*a150*/  IADD3 R9, P0, RZ, -R12, RZ ;  /* 0x8000000cff097210 */ /* 0x000fe20007f1e0ff */
[----:B------:R-:W-:Y:S01]  /*a160*/  FMUL R11, R6, UR4 ;  /* 0x00000004060b7c20 */ /* 0x000fe20008400000 */
[----:B------:R-:W-:Y:S01]  /*a170*/  ULDC UR4, c[0x0][0x154] ;  /* 0x0000550000047ab9 */ /* 0x000fe20000000800 */
[----:B------:R-:W1:Y:S02]  /*a180*/  LDC.64 R24, c[0x0][0x640] ;  /* 0x00019000ff187b82 */ /* 0x000e640000000a00 */
[----:B------:R-:W-:-:S02]  /*a190*/  IMAD.X R5, RZ, RZ, ~R5, P0 ;  /* 0x000000ffff057224 */ /* 0x000fc400000e0e05 */
[----:B------:R-:W2:Y:S01]  /*a1a0*/  F2I.U32.TRUNC.NTZ R11, R11 ;  /* 0x0000000b000b7305 */ /* 0x000ea2000020f000 */
[----:B------:R-:W-:-:S03]  /*a1b0*/  IMAD.WIDE.U32 R6, R9, R20, R16 ;  /* 0x0000001409067225 */ /* 0x000fc600078e0010 */
[----:B------:R-:W3:Y:S01]  /*a1c0*/  LDC R13, c[0x0][0x144] ;  /* 0x00005100ff0d7b82 */ /* 0x000ee20000000800 */
[----:B------:R-:W-:-:S04]  /*a1d0*/  IMAD R8, R5, R20, RZ ;  /* 0x0000001405087224 */ /* 0x000fc800078e02ff */
[----:B------:R-:W-:Y:S02]  /*a1e0*/  IMAD R5, R9, R21, R8 ;  /* 0x0000001509057224 */ /* 0x000fe400078e0208 */
[----:B------:R-:W-:Y:S01]  /*a1f0*/  IMAD.MOV.U32 R8, RZ, RZ, -0x1 ;  /* 0xffffffffff087424 */ /* 0x000fe200078e00ff */
[----:B------:R-:W4:Y:S01]  /*a200*/  LDC R14, c[0x0][0x608] ;  /* 0x00018200ff0e7b82 */ /* 0x000f220000000800 */
[----:B------:R-:W-:Y:S01]  /*a210*/  IMAD.IADD R5, R7, 0x1, R5 ;  /* 0x0000000107057824 */ /* 0x000fe200078e0205 */
[----:B------:R-:W-:-:S04]  /*a220*/  I2FP.F32.U32 R7, R3 ;  /* 0x0000000300077245 */ /* 0x000fc80000201000 */
[-C--:B0-----:R-:W-:Y:S01]  /*a230*/  SHF.R.U64 R10, R6, R22.reuse, R5 ;  /* 0x00000016060a7219 */ /* 0x081fe20000001205 */
[----:B--2---:R-:W-:Y:S01]  /*a240*/  IMAD.MOV R6, RZ, RZ, -R11 ;  /* 0x000000ffff067224 */ /* 0x004fe200078e0a0b */
[----:B------:R-:W0:Y:S01]  /*a250*/  LDC R9, c[0x0][0x658] ;  /* 0x00019600ff097b82 */ /* 0x000e220000000800 */
[----:B-1----:R-:W-:Y:S01]  /*a260*/  ISETP.NE.U32.AND P0, PT, R24, RZ, PT ;  /* 0x000000ff1800720c */ /* 0x002fe20003f05070 */
[----:B------:R-:W-:Y:S01]  /*a270*/  FMUL R7, R7, UR4 ;  /* 0x0000000407077c20 */ /* 0x000fe20008400000 */
[----:B------:R-:W-:Y:S02]  /*a280*/  SHF.R.U32.HI R5, RZ, R22, R5 ;  /* 0x00000016ff057219 */ /* 0x000fe40000011605 */
[----:B------:R-:W-:-:S03]  /*a290*/  ISETP.NE.AND.EX P0, PT, R25, RZ, PT, P0 ;  /* 0x000000ff1900720c */ /* 0x000fc60003f05300 */
[----:B------:R-:W1:Y:S01]  /*a2a0*/  LDC R20, c[0x0][0x148] ;  /* 0x00005200ff147b82 */ /* 0x000e620000000800 */
[----:B---3--:R-:W-:Y:S02]  /*a2b0*/  IMAD R23, R13, R6, R4 ;  /* 0x000000060d177224 */ /* 0x008fe400078e0204 */
[----:B------:R-:W-:-:S05]  /*a2c0*/  IMAD.MOV.U32 R6, RZ, RZ, 0x1 ;  /* 0x00000001ff067424 */ /* 0x000fca00078e00ff */
[----:B------:R-:W2:Y:S01]  /*a2d0*/  LDC R21, c[0x0][0x600] ;  /* 0x00018000ff157b82 */ /* 0x000ea20000000800 */
[-CC-:B----4-:R-:W-:Y:S02]  /*a2e0*/  SHF.R.U64 R13, R10, R14.reuse, R5.reuse ;  /* 0x0000000e0a0d7219 */ /* 0x190fe40000001205 */
[----:B------:R-:W-:Y:S02]  /*a2f0*/  SHF.R.U32.HI R4, RZ, R14, R5 ;  /* 0x0000000eff047219 */ /* 0x000fe40000011605 */
[----:B------:R3:W4:Y:S03]  /*a300*/  F2I.U32.TRUNC.NTZ R14, R7 ;  /* 0x00000007000e7305 */ /* 0x000726000020f000 */
[----:B------:R-:W1:Y:S01]  /*a310*/  LDC R26, c[0x0][0x648] ;  /* 0x00019200ff1a7b82 */ /* 0x000e620000000800 */
[-C--:B0-----:R-:W-:Y:S02]  /*a320*/  SHF.R.U64 R15, R13, R9.reuse, R4 ;  /* 0x000000090d0f7219 */ /* 0x081fe40000001204 */
[----:B------:R-:W-:-:S02]  /*a330*/  SHF.L.U32 R8, R8, R9, RZ ;  /* 0x0000000908087219 */ /* 0x000fc400000006ff */
[-C--:B------:R-:W-:Y:S01]  /*a340*/  SHF.R.U32.HI R5, RZ, R9.reuse, R4 ;  /* 0x00000009ff057219 */ /* 0x080fe20000011604 */
[----:B------:R-:W-:Y:S01]  /*a350*/  IMAD.MOV.U32 R4, RZ, RZ, R15 ;  /* 0x000000ffff047224 */ /* 0x000fe200078e000f */
[----:B------:R-:W-:Y:S01]  /*a360*/  SHF.L.U32 R22, R6, R9, RZ ;  /* 0x0000000906167219 */ /* 0x000fe200000006ff */
[----:B------:R-:W0:Y:S01]  /*a370*/  LDC R27, c[0x0][0x638] ;  /* 0x00018e00ff1b7b82 */ /* 0x000e220000000800 */
[----:B------:R-:W-:-:S07]  /*a380*/  LOP3.LUT R28, RZ, R8, RZ, 0x33, !PT ;  /* 0x00000008ff1c7212 */ /* 0x000fce00078e33ff */
        /* <DEDUP_REMOVED lines=12> */
.L_x_289:
[----:B------:R-:W-:Y:S01]  /*a450*/  ISETP.NE.AND P0, PT, R2, 0x1, PT ;  /* 0x000000010200780c */ /* 0x000fe20003f05270 */
[----:B--2---:R-:W-:Y:S01]  /*a460*/  VIADD R7, R21, 0xffffffff ;  /* 0xffffffff15077836 */ /* 0x004fe20000000000 */
[----:B-1----:R-:W-:Y:S01]  /*a470*/  SHF.R.U64 R5, R4, R26, R5 ;  /* 0x0000001a04057219 */ /* 0x002fe20000001205 */
[----:B------:R-:W-:Y:S01]  /*a480*/  IMAD.MOV R14, RZ, RZ, -R14 ;  /* 0x000000ffff0e7224 */ /* 0x000fe200078e0a0e */
[----:B------:R-:W-:Y:S01]  /*a490*/  LOP3.LUT R4, R13, R28, RZ, 0xc0, !PT ;  /* 0x0000001c0d047212 */ /* 0x000fe200078ec0ff */
[----:B------:R-:W-:Y:S01]  /*a4a0*/  IMAD.MOV.U32 R8, RZ, RZ, R12 ;  /* 0x000000ffff087224 */ /* 0x000fe200078e000c */
[----:B------:R-:W-:Y:S01]  /*a4b0*/  LOP3.LUT R10, R10, R7, RZ, 0xc0, !PT ;  /* 0x000000070a0a7212 */ /* 0x000fe200078ec0ff */
[----:B------:R-:W-:Y:S02]  /*a4c0*/  IMAD.MOV R6, RZ, RZ, -R5 ;  /* 0x000000ffff067224 */ /* 0x000fe400078e0a05 */
[----:B------:R-:W-:-:S04]  /*a4d0*/  IMAD R4, R22, R5, R4 ;  /* 0x0000000516047224 */ /* 0x000fc800078e0204 */
[----:B------:R-:W-:Y:S02]  /*a4e0*/  @P0 IMAD R23, R20, R14, R3 ;  /* 0x0000000e14170224 */ /* 0x000fe400078e0203 */
[----:B0-----:R-:W-:Y:S02]  /*a4f0*/  IMAD R3, R6, R27, R15 ;  /* 0x0000001b06037224 */ /* 0x001fe400078e020f */
[----:B------:R-:W-:Y:S02]  /*a500*/  IMAD R7, R4, R29, R23 ;  /* 0x0000001d04077224 */ /* 0x000fe400078e0217 */
[----:B------:R-:W-:Y:S02]  /*a510*/  IMAD R4, R3, R21, R10 ;  /* 0x0000001503047224 */ /* 0x000fe400078e020a */
[----:B------:R-:W-:-:S03]  /*a520*/  IMAD.MOV.U32 R6, RZ, RZ, 0x1 ;  /* 0x00000001ff067424 */ /* 0x000fc600078e00ff */
[----:B------:R-:W-:Y:S02]  /*a530*/  SEL R9, R4, R7, !P0 ;  /* 0x0000000704097207 */ /* 0x000fe40004000000 */
[----:B------:R-:W-:-:S07]  /*a540*/  SEL R7, R7, R4, !P0 ;  /* 0x0000000407077207 */ /* 0x000fce0004000000 */
.L_x_287:
[----:B------:R-:W-:-:S08]  /*a550*/  NOP ;  /* 0x0000000000007918 */ /* 0x000fd00000000000 */
[----:B------:R-:W0:-:S00]  /*a560*/  USETMAXREG.DEALLOC.CTAPOOL 0x28 ;  /* 0x00000028000079c8 */ /* 0x000e0000080e0500 */
[----:B0-----:R-:W-:-:S13]  /*a570*/  ISETP.NE.AND P0, PT, R0, RZ, PT ;  /* 0x000000ff0000720c */ /* 0x001fda0003f05270 */
[----:B------:R-:W-:Y:S05]  /*a580*/  @P0 EXIT ;  /* 0x000000000000094d */ /* 0x000fea0003800000 */
[----:B------:R-:W-:Y:S01]  /*a590*/  LOP3.LUT P0, RZ, R6, 0xff, RZ, 0xc0, !PT ;  /* 0x000000ff06ff7812 */ /* 0x000fe2000780c0ff */
[----:B------:R-:W-:Y:S02]  /*a5a0*/  IMAD.MOV.U32 R3, RZ, RZ, 0x1 ;  /* 0x00000001ff037424 */ /* 0x000fe400078e00ff */
[----:B------:R-:W-:-:S10]  /*a5b0*/  IMAD.MOV.U32 R0, RZ, RZ, RZ ;  /* 0x000000ffff007224 */ /* 0x000fd400078e00ff */
[----:B------:R-:W-:Y:S05]  /*a5c0*/  @!P0 BRA `(.L_x_290) ;  /* 0x0000000c00348947 */ /* 0x000fea0003800000 */
[----:B------:R-:W0:Y:S01]  /*a5d0*/  LDC R0, c[0x0][0x28c] ;  /* 0x0000a300ff007b82 */ /* 0x000e220000000800 */
[----:B------:R-:W-:Y:S01]  /*a5e0*/  ULDC UR5, c[0x0][0x600] ;  /* 0x0001800000057ab9 */ /* 0x000fe20000000800 */
[----:B------:R-:W-:Y:S01]  /*a5f0*/  ULDC UR4, c[0x0][0xc] ;  /* 0x0000030000047ab9 */ /* 0x000fe20000000800 */
[----:B------:R-:W-:Y:S01]  /*a600*/  UIADD3 UR16, UR5, -0x1, URZ ;  /* 0xffffffff05107890 */ /* 0x000fe2000fffe03f */
[C---:B------:R-:W-:Y:S01]  /*a610*/  LOP3.LUT P2, RZ, R18.reuse, 0x7f, RZ, 0xc0, !PT ;  /* 0x0000007f12ff7812 */ /* 0x040fe2000784c0ff */
[----:B------:R-:W-:Y:S01]  /*a620*/  ULDC UR6, c[0x0][0x658] ;  /* 0x0001960000067ab9 */ /* 0x000fe20000000800 */
[----:B------:R-:W-:Y:S01]  /*a630*/  ULDC UR5, c[0x0][0x10] ;  /* 0x0000040000057ab9 */ /* 0x000fe20000000800 */
[----:B------:R-:W-:Y:S01]  /*a640*/  UMOV UR7, 0xffffffff ;  /* 0xffffffff00077882 */ /* 0x000fe20000000000 */
[----:B------:R-:W-:Y:S01]  /*a650*/  UMOV UR8, 0x1 ;  /* 0x0000000100087882 */ /* 0x000fe20000000000 */
[----:B------:R-:W-:Y:S01]  /*a660*/  UIMAD.WIDE.U32 UR4, UR4, UR5, URZ ;  /* 0x00000005040472a5 */ /* 0x000fe2000f8e003f */
[----:B------:R-:W-:Y:S01]  /*a670*/  LOP3.LUT P0, RZ, R18, 0x1f, RZ, 0xc0, !PT ;  /* 0x0000001f12ff7812 */ /* 0x000fe2000780c0ff */
[----:B------:R-:W-:Y:S01]  /*a680*/  USHF.L.U32 UR7, UR7, UR6, URZ ;  /* 0x0000000607077299 */ /* 0x000fe2000800063f */
[----:B------:R-:W-:Y:S01]  /*a690*/  BSSY B0, `(.L_x_290) ;  /* 0x00000c0000007945 */ /* 0x000fe20003800000 */
[----:B------:R-:W-:Y:S01]  /*a6a0*/  USHF.L.U32 UR18, UR8, UR6, URZ ;  /* 0x0000000608127299 */ /* 0x000fe2000800063f */
[----:B------:R-:W-:Y:S01]  /*a6b0*/  IMAD.MOV.U32 R11, RZ, RZ, 0x1 ;  /* 0x00000001ff0b7424 */ /* 0x000fe200078e00ff */
[----:B------:R-:W-:Y:S01]  /*a6c0*/  LOP3.LUT R18, R19, 0x2, RZ, 0xfc, !PT ;  /* 0x0000000213127812 */ /* 0x000fe200078efcff */
[----:B------:R-:W-:Y:S01]  /*a6d0*/  ULDC UR6, c[0x0][0x14] ;  /* 0x0000050000067ab9 */ /* 0x000fe20000000800 */
[----:B------:R-:W-:Y:S01]  /*a6e0*/  PLOP3.LUT P0, PT, P0, P2, PT, 0x8a, 0x0 ;  /* 0x000000000000781c */ /* 0x000fe20000705172 */
[----:B------:R-:W-:-:S02]  /*a6f0*/  UIMAD.WIDE.U32 UR20, UR4, UR6, URZ ;  /* 0x00000006041472a5 */ /* 0x000fc4000f8e003f */
[----:B------:R-:W-:Y:S02]  /*a700*/  UIMAD UR13, UR5, UR6, URZ ;  /* 0x00000006050d72a4 */ /* 0x000fe4000f8e023f */
[----:B------:R-:W-:Y:S01]  /*a710*/  ULOP3.LUT UR17, URZ, UR7, URZ, 0x33, !UPT ;  /* 0x000000073f117292 */ /* 0x000fe2000f8e333f */
[----:B0-----:R-:W-:Y:S01]  /*a720*/  VIADD R0, R0, 0x1f ;  /* 0x0000001f00007836 */ /* 0x001fe20000000000 */
[----:B------:R-:W-:Y:S01]  /*a730*/  UIADD3 UR13, UR21, UR13, URZ ;  /* 0x0000000d150d7290 */ /* 0x000fe2000fffe03f */
[----:B------:R-:W-:-:S03]  /*a740*/  ULDC.64 UR22, c[0x0][0x198] ;  /* 0x0000660000167ab9 */ /* 0x000fc60000000a00 */
[----:B------:R-:W-:-:S04]  /*a750*/  SHF.R.S32.HI R3, RZ, 0x1f, R0 ;  /* 0x0000001fff037819 */ /* 0x000fc80000011400 */
[----:B------:R-:W-:Y:S01]  /*a760*/  LEA.HI R3, R3, R0, RZ, 0x5 ;  /* 0x0000000003037211 */ /* 0x000fe200078f28ff */
[----:B------:R-:W-:-:S03]  /*a770*/  IMAD.MOV.U32 R0, RZ, RZ, RZ ;  /* 0x000000ffff007224 */ /* 0x000fc600078e00ff */
[----:B------:R-:W-:Y:S01]  /*a780*/  SHF.R.S32.HI R13, RZ, 0x5, R3 ;  /* 0x00000005ff0d7819 */ /* 0x000fe20000011403 */
[----:B------:R-:W-:-:S04]  /*a790*/  IMAD.MOV.U32 R3, RZ, RZ, 0x1 ;  /* 0x00000001ff037424 */ /* 0x000fc800078e00ff */
[----:B------:R-:W-:-:S07]  /*a7a0*/  VIADD R10, R13, 0x1 ;  /* 0x000000010d0a7836 */ /* 0x000fce0000000000 */
.L_x_302:
[----:B------:R-:W-:-:S03]  /*a7b0*/  UMOV UR4, 0xffffffff ;  /* 0xffffffff00047882 */ /* 0x000fc60000000000 */
[----:B------:R-:W-:Y:S05]  /*a7c0*/  BRA.DIV UR4, `(.L_x_291) ;  /* 0x0000000e04a07947 */ /* 0x000fea000b800000 */
[----:B------:R-:W-:-:S13]  /*a7d0*/  ELECT P6, URZ, PT ;  /* 0x00000000003f782f */ /* 0x000fda00038c0000 */
.L_x_313:
[----:B------:R-:W0:Y:S01]  /*a7e0*/  LDC R4, c[0x0][0x28c] ;  /* 0x0000a300ff047b82 */ /* 0x000e220000000800 */
[----:B------:R-:W-:Y:S01]  /*a7f0*/  BSSY B1, `(.L_x_292) ;  /* 0x0000037000017945 */ /* 0x000fe20003800000 */
[----:B0-----:R-:W-:-:S13]  /*a800*/  ISETP.LT.OR P6, PT, R4, 0x1, !P6 ;  /* 0x000000010400780c */ /* 0x001fda00077c1670 */
[----:B------:R-:W-:Y:S05]  /*a810*/  @P6 BRA `(.L_x_293) ;  /* 0x0000000000d06947 */ /* 0x000fea0003800000 */
[----:B------:R-:W-:Y:S02]  /*a820*/  IMAD.SHL.U32 R14, R9, 0x100, RZ ;  /* 0x00000100090e7824 */ /* 0x000fe400078e00ff */
[----:B------:R-:W-:Y:S02]  /*a830*/  IMAD.SHL.U32 R15, R7, 0x80, RZ ;  /* 0x00000080070f7824 */ /* 0x000fe400078e00ff */
[----:B------:R-:W-:Y:S02]  /*a840*/  IMAD.MOV.U32 R20, RZ, RZ, RZ ;  /* 0x000000ffff147224 */ /* 0x000fe400078e00ff */
[----:B------:R-:W-:Y:S02]  /*a850*/  IMAD.MOV.U32 R4, RZ, RZ, R10 ;  /* 0x000000ffff047224 */ /* 0x000fe400078e000a */
[----:B------:R-:W-:Y:S02]  /*a860*/  IMAD.MOV.U32 R5, RZ, RZ, R3 ;  /* 0x000000ffff057224 */ /* 0x000fe400078e0003 */
[----:B------:R-:W-:-:S07]  /*a870*/  IMAD.MOV.U32 R6, RZ, RZ, R0 ;  /* 0x000000ffff067224 */ /* 0x000fce00078e0000 */
.L_x_297:
[----:B------:R-:W0:Y:S01]  /*a880*/  S2R R12, SR_CgaCtaId ;  /* 0x00000000000c7919 */ /* 0x000e220000008800 */
[----:B------:R-:W-:Y:S01]  /*a890*/  MOV R7, 0x400 ;  /* 0x0000040000077802 */ /* 0x000fe20000000f00 */
[----:B------:R-:W1:Y:S03]  /*a8a0*/  @!P2 LDC R9, c[0x0][0x500] ;  /* 0x00014000ff09ab82 */ /* 0x000e660000000800 */
[----:B0-----:R-:W-:Y:S02]  /*a8b0*/  LEA R21, R12, R7, 0x18 ;  /* 0x000000070c157211 */ /* 0x001fe400078ec0ff */
[----:B------:R-:W-:-:S03]  /*a8c0*/  SHF.L.U32 R7, R5, 0x1f, RZ ;  /* 0x0000001f05077819 */ /* 0x000fc600000006ff */
[----:B------:R-:W-:-:S04]  /*a8d0*/  IMAD R12, R6, 0x8, R21 ;  /* 0x00000008060c7824 */ /* 0x000fc800078e0215 */
[----:B------:R-:W0:Y:S02]  /*a8e0*/  SYNCS.PHASECHK.TRANS64.TRYWAIT P1, [R12+URZ+0x20], R7 ;  /* 0x000020070c0075a7 */ /* 0x000e24000802017f */
[----:B01----:R-:W-:Y:S05]  /*a8f0*/  @!P1 BRA `(.L_x_294) ;  /* 0x0000000c00749947 */ /* 0x003fea0003800000 */
.L_x_314:
[----:B0-----:R-:W-:Y:S01]  /*a900*/  PRMT R7, R18, 0x9910, RZ ;  /* 0x0000991012077816 */ /* 0x001fe200000000ff */
[----:B------:R0:W-:Y:S03]  /*a910*/  @!P2 SYNCS.ARRIVE.TRANS64 RZ, [R12+URZ], R9 ;  /* 0x000000090cffa9a7 */ /* 0x0001e6000800003f */
[----:B------:R-:W-:-:S13]  /*a920*/  ISETP.NE.AND P1, PT, R7, 0x2, PT ;  /* 0x000000020700780c */ /* 0x000fda0003f25270 */
[----:B0-----:R-:W-:Y:S05]  /*a930*/  @P1 BRA `(.L_x_295) ;  /* 0x0000000000041947 */ /* 0x001fea0003800000 */
[----:B------:R-:W-:Y:S01]  /*a940*/  BPT.TRAP 0x1 ;  /* 0x000000040000795c */ /* 0x000fe20000300000 */
.L_x_295:
[----:B------:R-:W-:Y:S05]  /*a950*/  @P0 BRA `(.L_x_296) ;  /* 0x0000000000040947 */ /* 0x000fea0003800000 */
[----:B------:R-:W-:Y:S01]  /*a960*/  BPT.TRAP 0x1 ;  /* 0x000000040000795c */ /* 0x000fe20000300000 */
.L_x_296:
[--C-:B------:R-:W-:Y:S01]  /*a970*/  IMAD R7, R6, 0x4000, R21.reuse ;  /* 0x0000400006077824 */ /* 0x100fe200078e0215 */
[----:B------:R-:W-:Y:S01]  /*a980*/  R2UR UR9, R12 ;  /* 0x000000000c0972ca */ /* 0x000fe200000e0000 */
[----:B------:R-:W-:Y:S01]  /*a990*/  IMAD R21, R6, 0x8000, R21 ;  /* 0x0000800006157824 */ /* 0x000fe200078e0215 */
[----:B------:R-:W-:Y:S01]  /*a9a0*/  UIADD3 UR4, UP0, UR22, 0xf0, URZ ;  /* 0x000000f016047890 */ /* 0x000fe2000ff1e03f */
[----:B------:R-:W-:Y:S01]  /*a9b0*/  VIADD R4, R4, 0xffffffff ;  /* 0xffffffff04047836 */ /* 0x000fe20000000000 */
[----:B------:R-:W-:Y:S01]  /*a9c0*/  R2UR UR5, R7 ;  /* 0x00000000070572ca */ /* 0x000fe200000e0000 */
[----:B------:R-:W-:Y:S01]  /*a9d0*/  UIADD3 UR24, UP1, UR22, 0x1f0, URZ ;  /* 0x000001f016187890 */ /* 0x000fe2000ff3e03f */
[----:B------:R-:W-:Y:S01]  /*a9e0*/  R2UR UR8, R21 ;  /* 0x00000000150872ca */ /* 0x000fe200000e0000 */
[----:B------:R-:W-:Y:S01]  /*a9f0*/  VIADD R6, R6, 0x1 ;  /* 0x0000000106067836 */ /* 0x000fe20000000000 */
[----:B------:R-:W-:Y:S01]  /*aa00*/  R2UR UR11, R15 ;  /* 0x000000000f0b72ca */ /* 0x000fe200000e0000 */
[----:B------:R-:W-:Y:S01]  /*aa10*/  UIADD3.X UR25, URZ, UR23, URZ, UP1, !UPT ;  /* 0x000000173f197290 */ /* 0x000fe20008ffe43f */
[----:B------:R-:W-:Y:S01]  /*aa20*/  R2UR UR10, R20 ;  /* 0x00000000140a72ca */ /* 0x000fe200000e0000 */
[----:B------:R-:W-:Y:S01]  /*aa30*/  UMOV UR6, 0x0 ;  /* 0x0000000000067882 */ /* 0x000fe20000000000 */
[----:B------:R-:W-:Y:S01]  /*aa40*/  R2UR UR12, R8 ;  /* 0x00000000080c72ca */ /* 0x000fe200000e0000 */
[----:B------:R-:W-:Y:S01]  /*aa50*/  UMOV UR7, 0x10000000 ;  /* 0x1000000000077882 */ /* 0x000fe20000000000 */
[----:B------:R-:W-:Y:S01]  /*aa60*/  R2UR UR19, R14 ;  /* 0x000000000e1372ca */ /* 0x000fe200000e0000 */
[----:B------:R-:W-:Y:S01]  /*aa70*/  VIADD R20, R20, 0x20 ;  /* 0x0000002014147836 */ /* 0x000fe20000000000 */
[----:B------:R-:W-:Y:S01]  /*aa80*/  ISETP.GT.AND P3, PT, R4, 0x1, PT ;  /* 0x000000010400780c */ /* 0x000fe20003f64270 */
[----:B------:R-:W-:Y:S01]  /*aa90*/  UIADD3 UR14, UR5, 0x100, URZ ;  /* 0x00000100050e7890 */ /* 0x000fe2000fffe03f */
[----:B------:R-:W-:Y:S01]  /*aaa0*/  ISETP.NE.AND P1, PT, R6, 0x4, PT ;  /* 0x000000040600780c */ /* 0x000fe20003f25270 */
[----:B------:R-:W-:-:S02]  /*aab0*/  UIADD3.X UR5, URZ, UR23, URZ, UP0, !UPT ;  /* 0x000000173f057290 */ /* 0x000fc400087fe43f */
[----:B------:R-:W-:Y:S01]  /*aac0*/  UIADD3 UR15, UR8, 0x10100, URZ ;  /* 0x00010100080f7890 */ /* 0x000fe2000fffe03f */
[----:B------:R-:W-:Y:S02]  /*aad0*/  SEL R12, RZ, 0x1, P1 ;  /* 0x00000001ff0c7807 */ /* 0x000fe40000800000 */
[----:B------:R-:W-:Y:S01]  /*aae0*/  UMOV UR8, UR14 ;  /* 0x0000000e00087c82 */ /* 0x000fe20008000000 */
[----:B------:R-:W-:Y:S02]  /*aaf0*/  SEL R6, R6, RZ, P1 ;  /* 0x000000ff06067207 */ /* 0x000fe40000800000 */
[----:B------:R-:W-:Y:S01]  /*ab00*/  LOP3.LUT R5, R5, R12, RZ, 0x3c, !PT ;  /* 0x0000000c05057212 */ /* 0x000fe200078e3cff */
[----:B------:R0:W-:Y:S02]  /*ab10*/  UTMALDG.3D [UR8], [UR4], desc[UR6] ;  /* 0x00000608040075b4 */ /* 0x0001e40008011000 */
[----:B0-----:R-:W-:Y:S01]  /*ab20*/  UMOV UR8, UR15 ;  /* 0x0000000f00087c82 */ /* 0x001fe20008000000 */
[----:B------:R-:W-:-:S02]  /*ab30*/  UMOV UR11, UR19 ;  /* 0x00000013000b7c82 */ /* 0x000fc40008000000 */
[----:B------:R0:W-:Y:S02]  /*ab40*/  UTMALDG.3D [UR8], [UR24], desc[UR6] ;  /* 0x00000608180075b4 */ /* 0x0001e40008011000 */
[----:B0-----:R-:W-:Y:S05]  /*ab50*/  @P3 BRA `(.L_x_297) ;  /* 0xfffffffc00483947 */ /* 0x001fea000383ffff */
.L_x_293:
[----:B------:R-:W-:Y:S05]  /*ab60*/  BSYNC B1 ;  /* 0x0000000000017941 */ /* 0x000fea0003800000 */
.L_x_292:
[----:B------:R-:W-:Y:S01]  /*ab70*/  LOP3.LUT P3, RZ, R11, 0xff, RZ, 0xc0, !PT ;  /* 0x000000ff0bff7812 */ /* 0x000fe2000786c0ff */
[----:B------:R-:W-:Y:S01]  /*ab80*/  IMAD.IADD R0, R13, 0x1, R0 ;  /* 0x000000010d007824 */ /* 0x000fe200078e0200 */
[----:B------:R-:W-:Y:S01]  /*ab90*/  IADD3 R16, P4, R16, UR20, RZ ;  /* 0x0000001410107c10 */ /* 0x000fe2000ff9e0ff */
[----:B------:R-:W-:Y:S01]  /*aba0*/  ULDC.64 UR4, c[0x0][0x650] ;  /* 0x0001940000047ab9 */ /* 0x000fe20000000a00 */
[----:B------:R-:W-:Y:S01]  /*abb0*/  BSSY B1, `(.L_x_298) ;  /* 0x000006b000017945 */ /* 0x000fe20003800000 */
[----:B------:R-:W-:Y:S01]  /*abc0*/  IMAD.MOV.U32 R7, RZ, RZ, -0x1 ;  /* 0xffffffffff077424 */ /* 0x000fe200078e00ff */
[----:B------:R-:W-:Y:S01]  /*abd0*/  SHF.R.U32.HI R4, RZ, 0x2, R0 ;  /* 0x00000002ff047819 */ /* 0x000fe20000011600 */
[----:B------:R-:W-:Y:S01]  /*abe0*/  IMAD.MOV.U32 R9, RZ, RZ, -0x1 ;  /* 0xffffffffff097424 */ /* 0x000fe200078e00ff */
[----:B------:R-:W-:Y:S01]  /*abf0*/  ISETP.GT.U32.AND P1, PT, R0, 0x3, PT ;  /* 0x000000030000780c */ /* 0x000fe20003f24070 */
[----:B------:R-:W-:Y:S01]  /*ac00*/  IMAD.MOV.U32 R8, RZ, RZ, -0x1 ;  /* 0xffffffffff087424 */ /* 0x000fe200078e00ff */
[----:B------:R-:W-:-:S02]  /*ac10*/  LOP3.LUT R4, R4, 0x1, RZ, 0xc0, !PT ;  /* 0x0000000104047812 */ /* 0x000fc400078ec0ff */
[----:B------:R-:W-:Y:S01]  /*ac20*/  ISETP.LT.U32.AND P1, PT, R13, 0x4, P1 ;  /* 0x000000040d00780c */ /* 0x000fe20000f21070 */
[----:B------:R-:W0:Y:S01]  /*ac30*/  @P3 S2R R6, SR_CgaCtaId ;  /* 0x0000000000063919 */ /* 0x000e220000008800 */
[----:B------:R-:W-:Y:S02]  /*ac40*/  @P3 MOV R5, 0x400 ;  /* 0x0000040000053802 */ /* 0x000fe40000000f00 */
[----:B------:R-:W-:Y:S02]  /*ac50*/  IADD3.X R17, R17, UR13, RZ, P4, !PT ;  /* 0x0000000d11117c10 */ /* 0x000fe4000a7fe4ff */
[----:B------:R-:W-:Y:S02]  /*ac60*/  ISETP.GE.U32.AND P4, PT, R16, UR4, PT ;  /* 0x0000000410007c0c */ /* 0x000fe4000bf86070 */
[----:B------:R-:W-:Y:S02]  /*ac70*/  LOP3.LUT R0, R0, 0x3, RZ, 0xc0, !PT ;  /* 0x0000000300007812 */ /* 0x000fe400078ec0ff */
[----:B------:R-:W-:-:S02]  /*ac80*/  PRMT R11, RZ, 0x7610, R11 ;  /* 0x00007610ff0b7816 */ /* 0x000fc4000000000b */
[----:B0-----:R-:W-:-:S04]  /*ac90*/  @P3 LEA R5, R6, R5, 0x18 ;  /* 0x0000000506053211 */ /* 0x001fc800078ec0ff */
[----:B------:R0:W-:Y:S01]  /*aca0*/  @P3 SYNCS.ARRIVE.TRANS64.A1T0 RZ, [R5+URZ+0x58], RZ ;  /* 0x000058ff05ff39a7 */ /* 0x0001e2000810003f */
[----:B------:R-:W-:Y:S02]  /*acb0*/  ISETP.NE.U32.AND P3, PT, R4, 0x1, PT ;  /* 0x000000010400780c */ /* 0x000fe40003f65070 */
[----:B------:R-:W-:Y:S02]  /*acc0*/  SEL R4, RZ, 0x1, !P1 ;  /* 0x00000001ff047807 */ /* 0x000fe40004800000 */
[----:B------:R-:W-:Y:S02]  /*acd0*/  ISETP.GE.U32.AND.EX P1, PT, R17, UR5, PT, P4 ;  /* 0x0000000511007c0c */ /* 0x000fe4000bf26140 */
[----:B------:R-:W-:-:S04]  /*ace0*/  ISETP.GT.U32.AND P3, PT, R13, 0x3, !P3 ;  /* 0x000000030d00780c */ /* 0x000fc80005f64070 */
[----:B0-----:R-:W-:-:S04]  /*acf0*/  SEL R5, RZ, 0x1, !P3 ;  /* 0x00000001ff057807 */ /* 0x001fc80005800000 */
[--C-:B------:R-:W-:Y:S02]  /*ad00*/  LOP3.LUT R3, R5, R3, R4.reuse, 0x96, !PT ;  /* 0x0000000305037212 */ /* 0x100fe400078e9604 */
[----:B------:R-:W-:Y:S01]  /*ad10*/  PRMT R4, RZ, 0x7610, R4 ;  /* 0x00007610ff047816 */ /* 0x000fe20000000004 */
[----:B------:R-:W-:Y:S06]  /*ad20*/  @P1 BRA `(.L_x_299) ;  /* 0x00000004004c1947 */ /* 0x000fec0003800000 */
[----:B------:R-:W-:Y:S01]  /*ad30*/  ULDC.64 UR4, c[0x0][0x628] ;  /* 0x00018a0000047ab9 */ /* 0x000fe20000000a00 */
[----:B------:R-:W0:Y:S01]  /*ad40*/  S2R R14, SR_CTAID.X ;  /* 0x00000000000e7919 */ /* 0x000e220000002500 */
[----:B------:R-:W-:Y:S01]  /*ad50*/  ISETP.NE.U32.AND P1, PT, RZ, UR4, PT ;  /* 0x00000004ff007c0c */ /* 0x000fe2000bf25070 */
[----:B------:R-:W-:Y:S01]  /*ad60*/  ULDC UR7, c[0x0][0x630] ;  /* 0x00018c0000077ab9 */ /* 0x000fe20000000800 */
[----:B------:R-:W-:Y:S01]  /*ad70*/  IMAD.MOV.U32 R4, RZ, RZ, R16 ;  /* 0x000000ffff047224 */ /* 0x000fe200078e0010 */
[----:B------:R-:W1:Y:S01]  /*ad80*/  S2R R12, SR_CTAID.Y ;  /* 0x00000000000c7919 */ /* 0x000e620000002600 */
[----:B------:R-:W-:Y:S01]  /*ad90*/  ISETP.NE.AND.EX P1, PT, RZ, UR5, PT, P1 ;  /* 0x00000005ff007c0c */ /* 0x000fe2000bf25310 */
[----:B------:R-:W-:-:S12]  /*ada0*/  IMAD.MOV.U32 R5, RZ, RZ, R17 ;  /* 0x000000ffff057224 */ /* 0x000fd800078e0011 */
[----:B------:R-:W-:Y:S05]  /*adb0*/  @!P1 BRA `(.L_x_300) ;  /* 0x0000000000289947 */ /* 0x000fea0003800000 */
[----:B------:R-:W-:Y:S02]  /*adc0*/  ULDC UR6, c[0x0][0x634] ;  /* 0x00018d0000067ab9 */ /* 0x000fe40000000800 */
[----:B------:R-:W-:-:S05]  /*add0*/  IADD3 R9, P1, R16, UR6, RZ ;  /* 0x0000000610097c10 */ /* 0x000fca000ff3e0ff */
[----:B------:R-:W-:-:S04]  /*ade0*/  IMAD.X R15, RZ, RZ, R17, P1 ;  /* 0x000000ffff0f7224 */ /* 0x000fc800008e0611 */
[----:B------:R-:W-:-:S04]  /*adf0*/  IMAD.WIDE.U32 R6, R15, UR4, RZ ;  /* 0x000000040f067c25 */ /* 0x000fc8000f8e00ff */
[----:B------:R-:W-:-:S04]  /*ae00*/  IMAD.WIDE.U32 R6, P1, R9, UR5, R6 ;  /* 0x0000000509067c25 */ /* 0x000fc8000f820006 */
[----:B------:R-:W-:-:S04]  /*ae10*/  IMAD.WIDE.U32 R8, R9, UR4, RZ ;  /* 0x0000000409087c25 */ /* 0x000fc8000f8e00ff */
[----:B------:R-:W-:Y:S01]  /*ae20*/  IMAD.X R5, RZ, RZ, RZ, P1 ;  /* 0x000000ffff057224 */ /* 0x000fe200008e06ff */
[----:B------:R-:W-:Y:S01]  /*ae30*/  IADD3 RZ, P1, R9, R6, RZ ;  /* 0x0000000609ff7210 */ /* 0x000fe20007f3e0ff */
[----:B------:R-:W-:-:S04]  /*ae40*/  IMAD.MOV.U32 R4, RZ, RZ, R7 ;  /* 0x000000ffff047224 */ /* 0x000fc800078e0007 */
[----:B------:R-:W-:-:S08]  /*ae50*/  IMAD.WIDE.U32.X R4, R15, UR5, R4, P1 ;  /* 0x000000050f047c25 */ /* 0x000fd000088e0404 */
.L_x_300:
[--C-:B------:R-:W-:Y:S01]  /*ae60*/  SHF.R.U64 R8, R4, UR7, R5.reuse ;  /* 0x0000000704087c19 */ /* 0x100fe20008001205 */
[----:B------:R-:W-:Y:S01]  /*ae70*/  ULDC.64 UR4, c[0x0][0x620] ;  /* 0x0001880000047ab9 */ /* 0x000fe20000000a00 */
[----:B------:R-:W-:Y:S01]  /*ae80*/  SHF.R.U32.HI R4, RZ, UR7, R5 ;  /* 0x00000007ff047c19 */ /* 0x000fe20008011605 */
[----:B------:R-:W2:Y:S01]  /*ae90*/  LDC R25, c[0x0][0x144] ;  /* 0x00005100ff197b82 */ /* 0x000ea20000000800 */
[----:B------:R-:W-:Y:S01]  /*aea0*/  IADD3 R7, P1, RZ, -R8, RZ ;  /* 0x80000008ff077210 */ /* 0x000fe20007f3e0ff */
[----:B------:R-:W-:Y:S01]  /*aeb0*/  ULDC.64 UR8, c[0x0][0x640] ;  /* 0x0001900000087ab9 */ /* 0x000fe20000000a00 */
[----:B0-----:R-:W-:Y:S01]  /*aec0*/  I2FP.F32.U32 R9, R14 ;  /* 0x0000000e00097245 */ /* 0x001fe20000201000 */
[----:B------:R-:W-:Y:S02]  /*aed0*/  ULDC UR6, c[0x0][0x608] ;  /* 0x0001820000067ab9 */ /* 0x000fe40000000800 */
[----:B------:R-:W-:Y:S01]  /*aee0*/  IMAD.X R4, RZ, RZ, ~R4, P1 ;  /* 0x000000ffff047224 */ /* 0x000fe200008e0e04 */
[----:B------:R-:W-:Y:S01]  /*aef0*/  ISETP.NE.U32.AND P1, PT, RZ, UR8, PT ;  /* 0x00000008ff007c0c */ /* 0x000fe2000bf25070 */
[----:B------:R-:W0:Y:S02]  /*af00*/  LDC R21, c[0x0][0x148] ;  /* 0x00005200ff157b82 */ /* 0x000e240000000800 */
[----:B------:R-:W-:Y:S01]  /*af10*/  IMAD R6, R4, UR4, RZ ;  /* 0x0000000404067c24 */ /* 0x000fe2000f8e02ff */
[----:B------:R-:W-:Y:S01]  /*af20*/  ISETP.NE.AND.EX P1, PT, RZ, UR9, PT, P1 ;  /* 0x00000009ff007c0c */ /* 0x000fe2000bf25310 */
[----:B------:R-:W-:Y:S01]  /*af30*/  IMAD.WIDE.U32 R4, R7, UR4, R16 ;  /* 0x0000000407047c25 */ /* 0x000fe2000f8e0010 */
[----:B------:R-:W-:-:S03]  /*af40*/  ULDC UR4, c[0x0][0x150] ;  /* 0x0000540000047ab9 */ /* 0x000fc60000000800 */
[----:B------:R-:W-:Y:S02]  /*af50*/  IMAD R7, R7, UR5, R6 ;  /* 0x0000000507077c24 */ /* 0x000fe4000f8e0206 */
[----:B------:R-:W-:Y:S01]  /*af60*/  FMUL R6, R9, UR4 ;  /* 0x0000000409067c20 */ /* 0x000fe20008400000 */
[----:B------:R-:W-:Y:S01]  /*af70*/  ULDC UR4, c[0x0][0x618] ;  /* 0x0001860000047ab9 */ /* 0x000fe20000000800 */
[----:B------:R-:W-:Y:S01]  /*af80*/  ULDC UR5, c[0x0][0x154] ;  /* 0x0000550000057ab9 */ /* 0x000fe20000000800 */
[----:B------:R-:W-:-:S03]  /*af90*/  IMAD.IADD R5, R5, 0x1, R7 ;  /* 0x0000000105057824 */ /* 0x000fc600078e0207 */
[----:B------:R-:W3:Y:S02]  /*afa0*/  F2I.U32.TRUNC.NTZ R6, R6 ;  /* 0x0000000600067305 */ /* 0x000ee4000020f000 */
[----:B------:R-:W-:Y:S02]  /*afb0*/  SHF.R.U64 R9, R4, UR4, R5 ;  /* 0x0000000404097c19 */ /* 0x000fe40008001205 */
[----:B-1----:R-:W-:-:S05]  /*afc0*/  I2FP.F32.U32 R4, R12 ;  /* 0x0000000c00047245 */ /* 0x002fca0000201000 */
[----:B------:R-:W-:Y:S01]  /*afd0*/  FMUL R22, R4, UR5 ;  /* 0x0000000504167c20 */ /* 0x000fe20008400000 */
[----:B------:R-:W-:Y:S01]  /*afe0*/  SHF.R.U32.HI R4, RZ, UR4, R5 ;  /* 0x00000004ff047c19 */ /* 0x000fe20008011605 */
[----:B------:R-:W-:-:S03]  /*aff0*/  ULDC UR4, c[0x0][0x658] ;  /* 0x0001960000047ab9 */ /* 0x000fc60000000800 */
[--C-:B------:R-:W-:Y:S01]  /*b000*/  SHF.R.U64 R20, R9, UR6, R4.reuse ;  /* 0x0000000609147c19 */ /* 0x100fe20008001204 */
[----:B------:R-:W1:Y:S01]  /*b010*/  F2I.U32.TRUNC.NTZ R22, R22 ;  /* 0x0000001600167305 */ /* 0x000e62000020f000 */
[----:B------:R-:W-:Y:S01]  /*b020*/  SHF.R.U32.HI R5, RZ, UR6, R4 ;  /* 0x00000006ff057c19 */ /* 0x000fe20008011604 */
[----:B---3--:R-:W-:-:S03]  /*b030*/  IMAD.MOV R6, RZ, RZ, -R6 ;  /* 0x000000ffff067224 */ /* 0x008fc600078e0a06 */
[--C-:B------:R-:W-:Y:S01]  /*b040*/  SHF.R.U64 R15, R20, UR4, R5.reuse ;  /* 0x00000004140f7c19 */ /* 0x100fe20008001205 */
[----:B--2---:R-:W-:Y:S01]  /*b050*/  IMAD R14, R25, R6, R14 ;  /* 0x00000006190e7224 */ /* 0x004fe200078e020e */
[----:B------:R-:W-:-:S03]  /*b060*/  SHF.R.U32.HI R23, RZ, UR4, R5 ;  /* 0x00000004ff177c19 */ /* 0x000fc60008011605 */
[----:B------:R-:W-:Y:S02]  /*b070*/  IMAD.MOV.U32 R4, RZ, RZ, R15 ;  /* 0x000000ffff047224 */ /* 0x000fe400078e000f */
[----:B------:R-:W-:Y:S01]  /*b080*/  IMAD.MOV.U32 R5, RZ, RZ, R23 ;  /* 0x000000ffff057224 */ /* 0x000fe200078e0017 */
[----:B-1----:R-:W-:Y:S06]  /*b090*/  @!P1 BRA `(.L_x_301) ;  /* 0x0000000000289947 */ /* 0x002fec0003800000 */
[----:B------:R-:W-:Y:S02]  /*b0a0*/  ULDC UR4, c[0x0][0x64c] ;  /* 0x0001930000047ab9 */ /* 0x000fe40000000800 */
[----:B------:R-:W-:-:S05]  /*b0b0*/  IADD3 R5, P1, R15, UR4, RZ ;  /* 0x000000040f057c10 */ /* 0x000fca000ff3e0ff */
[----:B------:R-:W-:-:S04]  /*b0c0*/  IMAD.X R23, RZ, RZ, R23, P1 ;  /* 0x000000ffff177224 */ /* 0x000fc800008e0617 */
[----:B------:R-:W-:-:S04]  /*b0d0*/  IMAD.WIDE.U32 R6, R23, UR8, RZ ;  /* 0x0000000817067c25 */ /* 0x000fc8000f8e00ff */
[----:B------:R-:W-:-:S04]  /*b0e0*/  IMAD.WIDE.U32 R6, P1, R5, UR9, R6 ;  /* 0x0000000905067c25 */ /* 0x000fc8000f820006 */
[----:B------:R-:W-:-:S04]  /*b0f0*/  IMAD.WIDE.U32 R4, R5, UR8, RZ ;  /* 0x0000000805047c25 */ /* 0x000fc8000f8e00ff */
[----:B------:R-:W-:Y:S01]  /*b100*/  IMAD.MOV.U32 R4, RZ, RZ, R7 ;  /* 0x000000ffff047224 */ /* 0x000fe200078e0007 */
[----:B------:R-:W-:Y:S01]  /*b110*/  IADD3 RZ, P3, R5, R6, RZ ;  /* 0x0000000605ff7210 */ /* 0x000fe20007f7e0ff */
[----:B------:R-:W-:-:S04]  /*b120*/  IMAD.X R5, RZ, RZ, RZ, P1 ;  /* 0x000000ffff057224 */ /* 0x000fc800008e06ff */
[----:B------:R-:W-:-:S08]  /*b130*/  IMAD.WIDE.U32.X R4, R23, UR9, R4, P3 ;  /* 0x0000000917047c25 */ /* 0x000fd000098e0404 */
.L_x_301:
[----:B------:R-:W-:Y:S01]  /*b140*/  ISETP.NE.AND P1, PT, R2, 0x1, PT ;  /* 0x000000010200780c */ /* 0x000fe20003f25270 */
[----:B------:R-:W-:Y:S01]  /*b150*/  ULDC UR4, c[0x0][0x648] ;  /* 0x0001920000047ab9 */ /* 0x000fe20000000800 */
[----:B------:R-:W-:Y:S01]  /*b160*/  LOP3.LUT R20, R20, UR17, RZ, 0xc0, !PT ;  /* 0x0000001114147c12 */ /* 0x000fe2000f8ec0ff */
[----:B------:R-:W-:Y:S01]  /*b170*/  IMAD.MOV R22, RZ, RZ, -R22 ;  /* 0x000000ffff167224 */ /* 0x000fe200078e0a16 */
[----:B------:R-:W-:Y:S01]  /*b180*/  SHF.R.U64 R5, R4, UR4, R5 ;  /* 0x0000000404057c19 */ /* 0x000fe20008001205 */
[----:B------:R-:W-:Y:S01]  /*b190*/  ULDC UR4, c[0x0][0x638] ;  /* 0x00018e0000047ab9 */ /* 0x000fe20000000800 */
[----:B------:R-:W-:Y:S01]  /*b1a0*/  LOP3.LUT R6, R9, UR16, RZ, 0xc0, !PT ;  /* 0x0000001009067c12 */ /* 0x000fe2000f8ec0ff */
[----:B------:R-:W-:Y:S02]  /*b1b0*/  ULDC UR5, c[0x0][0x610] ;  /* 0x0001840000057ab9 */ /* 0x000fe40000000800 */
[----:B------:R-:W-:Y:S02]  /*b1c0*/  IMAD.MOV R4, RZ, RZ, -R5 ;  /* 0x000000ffff047224 */ /* 0x000fe400078e0a05 */
[----:B------:R-:W-:-:S02]  /*b1d0*/  IMAD R5, R5, UR18, R20 ;  /* 0x0000001205057c24 */ /* 0x000fc4000f8e0214 */
[----:B0-----:R-:W-:Y:S02]  /*b1e0*/  @P1 IMAD R14, R21, R22, R12 ;  /* 0x00000016150e1224 */ /* 0x001fe400078e020c */
[----:B------:R-:W-:Y:S01]  /*b1f0*/  IMAD R15, R4, UR4, R15 ;  /* 0x00000004040f7c24 */ /* 0x000fe2000f8e020f */
[----:B------:R-:W-:Y:S01]  /*b200*/  ULDC UR4, c[0x0][0x600] ;  /* 0x0001800000047ab9 */ /* 0x000fe20000000800 */
[----:B------:R-:W-:Y:S02]  /*b210*/  IMAD R14, R5, UR5, R14 ;  /* 0x00000005050e7c24 */ /* 0x000fe4000f8e020e */
[----:B------:R-:W-:Y:S02]  /*b220*/  IMAD R15, R15, UR4, R6 ;  /* 0x000000040f0f7c24 */ /* 0x000fe4000f8e0206 */
[----:B------:R-:W-:-:S03]  /*b230*/  IMAD.MOV.U32 R4, RZ, RZ, 0x1 ;  /* 0x00000001ff047424 */ /* 0x000fc600078e00ff */
[----:B------:R-:W-:Y:S02]  /*b240*/  SEL R9, R15, R14, !P1 ;  /* 0x0000000e0f097207 */ /* 0x000fe40004800000 */
[----:B------:R-:W-:-:S07]  /*b250*/  SEL R7, R14, R15, !P1 ;  /* 0x0000000f0e077207 */ /* 0x000fce0004800000 */
.L_x_299:
[----:B------:R-:W-:Y:S05]  /*b260*/  BSYNC B1 ;  /* 0x0000000000017941 */ /* 0x000fea0003800000 */
.L_x_298:
[----:B------:R-:W-:-:S13]  /*b270*/  LOP3.LUT P1, RZ, R4, 0xff, RZ, 0xc0, !PT ;  /* 0x000000ff04ff7812 */ /* 0x000fda000782c0ff */
[----:B------:R-:W-:Y:S05]  /*b280*/  @P1 BRA `(.L_x_302) ;  /* 0xfffffff400481947 */ /* 0x000fea000383ffff */
[----:B------:R-:W-:Y:S05]  /*b290*/  BSYNC B0 ;  /* 0x0000000000007941 */ /* 0x000fea0003800000 */
.L_x_290:
[----:B------:R-:W-:-:S03]  /*b2a0*/  UMOV UR4, 0xffffffff ;  /* 0xffffffff00047882 */ /* 0x000fc60000000000 */
[----:B------:R-:W-:Y:S05]  /*b2b0*/  BRA.DIV UR4, `(.L_x_303) ;  /* 0x0000000604187947 */ /* 0x000fea000b800000 */
[----:B------:R-:W-:-:S13]  /*b2c0*/  ELECT P6, URZ, PT ;  /* 0x00000000003f782f */ /* 0x000fda00038c0000 */
.L_x_317:
[----:B------:R-:W-:Y:S04]  /*b2d0*/  BSSY B0, `(.L_x_304) ;  /* 0x000002b000007945 */ /* 0x000fe80003800000 */
[----:B------:R-:W-:Y:S05]  /*b2e0*/  @!P6 BRA `(.L_x_305) ;  /* 0x0000000000a4e947 */ /* 0x000fea0003800000 */
[----:B------:R-:W-:-:S04]  /*b2f0*/  LOP3.LUT R19, R19, 0x2, RZ, 0xfc, !PT ;  /* 0x0000000213137812 */ /* 0x000fc800078efcff */
[----:B------:R-:W-:-:S13]  /*b300*/  ISETP.NE.AND P0, PT, R19, 0x3, PT ;  /* 0x000000031300780c */ /* 0x000fda0003f05270 */
[----:B------:R-:W-:Y:S05]  /*b310*/  @!P0 BRA `(.L_x_306) ;  /* 0x0000000000048947 */ /* 0x000fea0003800000 */
[----:B------:R-:W-:Y:S01]  /*b320*/  BPT.TRAP 0x1 ;  /* 0x000000040000795c */ /* 0x000fe20000300000 */
.L_x_306:
[----:B------:R-:W0:Y:S01]  /*b330*/  S2R R5, SR_CgaCtaId ;  /* 0x0000000000057919 */ /* 0x000e220000008800 */
[----:B------:R-:W-:Y:S02]  /*b340*/  MOV R2, 0x400 ;  /* 0x0000040000027802 */ /* 0x000fe40000000f00 */
[----:B------:R-:W-:Y:S02]  /*b350*/  SHF.L.U32 R4, R3, 0x1f, RZ ;  /* 0x0000001f03047819 */ /* 0x000fe400000006ff */
[----:B0-----:R-:W-:-:S05]  /*b360*/  LEA R5, R5, R2, 0x18 ;  /* 0x0000000205057211 */ /* 0x001fca00078ec0ff */
[----:B------:R-:W-:-:S04]  /*b370*/  VIADD R5, R5, 0x20 ;  /* 0x0000002005057836 */ /* 0x000fc80000000000 */
[C---:B------:R-:W-:Y:S02]  /*b380*/  IMAD R7, R0.reuse, 0x8, R5 ;  /* 0x0000000800077824 */ /* 0x040fe400078e0205 */
[----:B------:R-:W-:Y:S02]  /*b390*/  VIADD R0, R0, 0x1 ;  /* 0x0000000100007836 */ /* 0x000fe40000000000 */
[----:B------:R-:W0:Y:S03]  /*b3a0*/  SYNCS.PHASECHK.TRANS64.TRYWAIT P0, [R7+URZ], R4 ;  /* 0x00000004070075a7 */ /* 0x000e26000800017f */
[----:B------:R-:W-:-:S04]  /*b3b0*/  ISETP.NE.AND P1, PT, R0, 0x4, PT ;  /* 0x000000040000780c */ /* 0x000fc80003f25270 */
[----:B------:R-:W-:Y:S02]  /*b3c0*/  SEL R2, RZ, 0x1, P1 ;  /* 0x00000001ff027807 */ /* 0x000fe40000800000 */
[----:B------:R-:W-:Y:S02]  /*b3d0*/  SEL R0, R0, RZ, P1 ;  /* 0x000000ff00007207 */ /* 0x000fe40000800000 */
[----:B------:R-:W-:-:S03]  /*b3e0*/  LOP3.LUT R9, R3, R2, RZ, 0x3c, !PT ;  /* 0x0000000203097212 */ /* 0x000fc600078e3cff */
[----:B------:R-:W-:Y:S01]  /*b3f0*/  IMAD R6, R0, 0x8, R5 ;  /* 0x0000000800067824 */ /* 0x000fe200078e0205 */
[----:B------:R-:W-:Y:S01]  /*b400*/  SHF.L.U32 R3, R9, 0x1f, RZ ;  /* 0x0000001f09037819 */ /* 0x000fe200000006ff */
[----:B0-----:R-:W-:Y:S06]  /*b410*/  @!P0 BRA `(.L_x_307) ;  /* 0x0000000000e08947 */ /* 0x001fec0003800000 */
.L_x_318:
[----:B------:R-:W1:Y:S01]  /*b420*/  SYNCS.PHASECHK.TRANS64.TRYWAIT P0, [R6+URZ], R3 ;  /* 0x00000003060075a7 */ /* 0x000e62000800017f */
[----:B------:R-:W-:-:S05]  /*b430*/  VIADD R0, R0, 0x1 ;  /* 0x0000000100007836 */ /* 0x000fca0000000000 */
[----:B------:R-:W-:-:S04]  /*b440*/  ISETP.NE.AND P1, PT, R0, 0x4, PT ;  /* 0x000000040000780c */ /* 0x000fc80003f25270 */
[----:B------:R-:W-:Y:S02]  /*b450*/  SEL R2, RZ, 0x1, P1 ;  /* 0x00000001ff027807 */ /* 0x000fe40000800000 */
[----:B------:R-:W-:Y:S02]  /*b460*/  SEL R0, R0, RZ, P1 ;  /* 0x000000ff00007207 */ /* 0x000fe40000800000 */
[----:B------:R-:W-:-:S03]  /*b470*/  LOP3.LUT R9, R9, R2, RZ, 0x3c, !PT ;  /* 0x0000000209097212 */ /* 0x000fc600078e3cff */
[----:B0-----:R-:W-:Y:S01]  /*b480*/  IMAD R7, R0, 0x8, R5 ;  /* 0x0000000800077824 */ /* 0x001fe200078e0205 */
[----:B------:R-:W-:Y:S01]  /*b490*/  SHF.L.U32 R4, R9, 0x1f, RZ ;  /* 0x0000001f09047819 */ /* 0x000fe200000006ff */
[----:B-1----:R-:W-:Y:S06]  /*b4a0*/  @!P0 BRA `(.L_x_308) ;  /* 0x0000000000d08947 */ /* 0x002fec0003800000 */
.L_x_319:
[----:B------:R-:W1:Y:S01]  /*b4b0*/  SYNCS.PHASECHK.TRANS64.TRYWAIT P0, [R7+URZ], R4 ;  /* 0x00000004070075a7 */ /* 0x000e62000800017f */
[----:B------:R-:W-:-:S05]  /*b4c0*/  VIADD R0, R0, 0x1 ;  /* 0x0000000100007836 */ /* 0x000fca0000000000 */
[----:B------:R-:W-:-:S04]  /*b4d0*/  ISETP.NE.AND P1, PT, R0, 0x4, PT ;  /* 0x000000040000780c */ /* 0x000fc80003f25270 */
[----:B------:R-:W-:Y:S02]  /*b4e0*/  SEL R2, RZ, 0x1, P1 ;  /* 0x00000001ff027807 */ /* 0x000fe40000800000 */
[----:B------:R-:W-:Y:S02]  /*b4f0*/  SEL R0, R0, RZ, P1 ;  /* 0x000000ff00007207 */ /* 0x000fe40000800000 */
[----:B------:R-:W-:Y:S01]  /*b500*/  LOP3.LUT R2, R9, R2, RZ, 0x3c, !PT ;  /* 0x0000000209027212 */ /* 0x000fe200078e3cff */
[----:B-1----:R-:W-:Y:S06]  /*b510*/  @!P0 BRA `(.L_x_309) ;  /* 0x0000000000c88947 */ /* 0x002fec0003800000 */
.L_x_320:
[----:B------:R-:W-:Y:S01]  /*b520*/  IMAD R5, R0, 0x8, R5 ;  /* 0x0000000800057824 */ /* 0x000fe200078e0205 */
[----:B------:R-:W-:-:S07]  /*b530*/  SHF.L.U32 R0, R2, 0x1f, RZ ;  /* 0x0000001f02007819 */ /* 0x000fce00000006ff */
.L_x_310:
[----:B--2---:R2:W3:Y:S02]  /*b540*/  SYNCS.PHASECHK.TRANS64.TRYWAIT P0, [R5+URZ], R0 ;  /* 0x00000000050075a7 */ /* 0x0044e4000800017f */
[----:B---3--:R-:W-:Y:S05]  /*b550*/  @!P0 NANOSLEEP.SYNCS 0x989680 ;  /* 0x009896800000895d */ /* 0x008fea0003900000 */
[----:B------:R-:W3:Y:S02]  /*b560*/  @!P0 SYNCS.PHASECHK.TRANS64 P0, [R5+URZ], R0 ;  /* 0x00000000050085a7 */ /* 0x000ee4000800007f */
[----:B---3--:R-:W-:Y:S05]  /*b570*/  @!P0 BRA `(.L_x_310) ;  /* 0xfffffffc00f08947 */ /* 0x008fea000383ffff */
.L_x_305:
[----:B------:R-:W-:Y:S05]  /*b580*/  BSYNC B0 ;  /* 0x0000000000007941 */ /* 0x000fea0003800000 */
.L_x_304:
[----:B------:R-:W-:Y:S05]  /*b590*/  EXIT ;  /* 0x000000000000794d */ /* 0x000fea0003800000 */
.L_x_17:
[----:B---3--:R3:W4:Y:S02]  /*b5a0*/  SYNCS.PHASECHK.TRANS64.TRYWAIT P1, [R3+URZ], R0 ;  /* 0x00000000030075a7 */ /* 0x008724000802017f */
[----:B----4-:R-:W-:Y:S05]  /*b5b0*/  @!P1 NANOSLEEP.SYNCS 0x989680 ;  /* 0x009896800000995d */ /* 0x010fea0003900000 */
[----:B------:R-:W4:Y:S02]  /*b5c0*/  @!P1 SYNCS.PHASECHK.TRANS64 P1, [R3+URZ], R0 ;  /* 0x00000000030095a7 */ /* 0x000f24000802007f */
[----:B----4-:R-:W-:Y:S05]  /*b5d0*/  @!P1 BRA `(.L_x_17) ;  /* 0xfffffffc00f09947 */ /* 0x010fea000383ffff */
[----:B------:R-:W-:Y:S05]  /*b5e0*/  BRA `(.L_x_16) ;  /* 0xffffff5c00087947 */ /* 0x000fea000383ffff */
.L_x_22:
[----:B-1----:R-:W-:-:S04]  /*b5f0*/  IMAD.U32 R4, RZ, RZ, UR8 ;  /* 0x00000008ff047e24 */ /* 0x002fc8000f8e00ff */
[----:B------:R1:W2:Y:S03]  /*b600*/  SYNCS.PHASECHK.TRANS64.TRYWAIT P1, [R4+URZ], R3 ;  /* 0x00000003040075a7 */ /* 0x0002a6000802017f */
[----:B--2---:R-:W-:Y:S05]  /*b610*/  @!P1 NANOSLEEP.SYNCS 0x989680 ;  /* 0x009896800000995d */ /* 0x004fea0003900000 */
[----:B------:R-:W2:Y:S02]  /*b620*/  @!P1 SYNCS.PHASECHK.TRANS64 P1, [R4+URZ], R3 ;  /* 0x00000003040095a7 */ /* 0x000ea4000802007f */
[----:B--2---:R-:W-:Y:S05]  /*b630*/  @!P1 BRA `(.L_x_22) ;  /* 0xfffffffc00ec9947 */ /* 0x004fea000383ffff */
[----:B------:R-:W-:Y:S05]  /*b640*/  BRA `(.L_x_21) ;  /* 0xffffff5c00f47947 */ /* 0x000fea000383ffff */
.L_x_291:
[----:B------:R-:W-:Y:S01]  /*b650*/  BSSY B1, `(.L_x_311) ;  /* 0x0000006000017945 */ /* 0x000fe20003800000 */
[----:B------:R-:W-:-:S07]  /*b660*/  IMAD.MOV.U32 R15, RZ, RZ, -0x1 ;  /* 0xffffffffff0f7424 */ /* 0x000fce00078e00ff */
[----:B------:R-:W-:Y:S05]  /*b670*/  WARPSYNC.COLLECTIVE R15, `(.L_x_312) ;  /* 0x000000000f0c7348 */ /* 0x000fea0003c00000 */
[----:B------:R-:W-:Y:S02]  /*b680*/  ELECT P6, UR62, PT ;  /* 0x00000000003e782f */ /* 0x000fe400038c0000 */
[----:B------:R-:W-:Y:S01]  /*b690*/  MOV R14, UR62 ;  /* 0x0000003e000e7c02 */ /* 0x000fe20008000f00 */
[----:B------:R-:W-:Y:S10]  /*b6a0*/  ENDCOLLECTIVE ;  /* 0x000000000000791b */ /* 0x000ff40003800000 */
.L_x_312:
[----:B------:R-:W-:Y:S05]  /*b6b0*/  BSYNC B1 ;  /* 0x0000000000017941 */ /* 0x000fea0003800000 */
.L_x_311:
[----:B------:R-:W-:Y:S05]  /*b6c0*/  BRA `(.L_x_313) ;  /* 0xfffffff000447947 */ /* 0x000fea000383ffff */
.L_x_294:
[----:B0-----:R0:W1:Y:S02]  /*b6d0*/  SYNCS.PHASECHK.TRANS64.TRYWAIT P1, [R12+URZ+0x20], R7 ;  /* 0x000020070c0075a7 */ /* 0x001064000802017f */
[----:B-1----:R-:W-:Y:S05]  /*b6e0*/  @!P1 NANOSLEEP.SYNCS 0x989680 ;  /* 0x009896800000995d */ /* 0x002fea0003900000 */
[----:B------:R-:W1:Y:S02]  /*b6f0*/  @!P1 SYNCS.PHASECHK.TRANS64 P1, [R12+URZ+0x20], R7 ;  /* 0x000020070c0095a7 */ /* 0x000e64000802007f */
[----:B-1----:R-:W-:Y:S05]  /*b700*/  @!P1 BRA `(.L_x_294) ;  /* 0xfffffffc00f09947 */ /* 0x002fea000383ffff */
[----:B------:R-:W-:Y:S05]  /*b710*/  BRA `(.L_x_314) ;  /* 0xfffffff000787947 */ /* 0x000fea000383ffff */
.L_x_303:
[----:B------:R-:W-:Y:S01]  /*b720*/  BSSY B0, `(.L_x_315) ;  /* 0x0000006000007945 */ /* 0x000fe20003800000 */
[----:B------:R-:W-:-:S07]  /*b730*/  IMAD.MOV.U32 R15, RZ, RZ, -0x1 ;  /* 0xffffffffff0f7424 */ /* 0x000fce00078e00ff */
[----:B------:R-:W-:Y:S05]  /*b740*/  WARPSYNC.COLLECTIVE R15, `(.L_x_316) ;  /* 0x000000000f0c7348 */ /* 0x000fea0003c00000 */
[----:B------:R-:W-:Y:S02]  /*b750*/  ELECT P6, UR62, PT ;  /* 0x00000000003e782f */ /* 0x000fe400038c0000 */
[----:B------:R-:W-:Y:S01]  /*b760*/  MOV R14, UR62 ;  /* 0x0000003e000e7c02 */ /* 0x000fe20008000f00 */
[----:B------:R-:W-:Y:S10]  /*b770*/  ENDCOLLECTIVE ;  /* 0x000000000000791b */ /* 0x000ff40003800000 */
.L_x_316:
[----:B------:R-:W-:Y:S05]  /*b780*/  BSYNC B0 ;  /* 0x0000000000007941 */ /* 0x000fea0003800000 */
.L_x_315:
[----:B------:R-:W-:Y:S05]  /*b790*/  BRA `(.L_x_317) ;  /* 0xfffffff800cc7947 */ /* 0x000fea000383ffff */
.L_x_307:
[----:B0-----:R0:W1:Y:S02]  /*b7a0*/  SYNCS.PHASECHK.TRANS64.TRYWAIT P0, [R7+URZ], R4 ;  /* 0x00000004070075a7 */ /* 0x001064000800017f */
[----:B-1----:R-:W-:Y:S05]  /*b7b0*/  @!P0 NANOSLEEP.SYNCS 0x989680 ;  /* 0x009896800000895d */ /* 0x002fea0003900000 */
[----:B------:R-:W1:Y:S02]  /*b7c0*/  @!P0 SYNCS.PHASECHK.TRANS64 P0, [R7+URZ], R4 ;  /* 0x00000004070085a7 */ /* 0x000e64000800007f */
[----:B-1----:R-:W-:Y:S05]  /*b7d0*/  @!P0 BRA `(.L_x_307) ;  /* 0xfffffffc00f08947 */ /* 0x002fea000383ffff */
[----:B------:R-:W-:Y:S05]  /*b7e0*/  BRA `(.L_x_318) ;  /* 0xfffffffc000c7947 */ /* 0x000fea000383ffff */
.L_x_308:
[----:B0-----:R0:W1:Y:S02]  /*b7f0*/  SYNCS.PHASECHK.TRANS64.TRYWAIT P0, [R6+URZ], R3 ;  /* 0x00000003060075a7 */ /* 0x001064000800017f */
[----:B-1----:R-:W-:Y:S05]  /*b800*/  @!P0 NANOSLEEP.SYNCS 0x989680 ;  /* 0x009896800000895d */ /* 0x002fea0003900000 */
[----:B------:R-:W1:Y:S02]  /*b810*/  @!P0 SYNCS.PHASECHK.TRANS64 P0, [R6+URZ], R3 ;  /* 0x00000003060085a7 */ /* 0x000e64000800007f */
[----:B-1----:R-:W-:Y:S05]  /*b820*/  @!P0 BRA `(.L_x_308) ;  /* 0xfffffffc00f08947 */ /* 0x002fea000383ffff */
[----:B------:R-:W-:Y:S05]  /*b830*/  BRA `(.L_x_319) ;  /* 0xfffffffc001c7947 */ /* 0x000fea000383ffff */
.L_x_309:
[----:B-1----:R1:W2:Y:S02]  /*b840*/  SYNCS.PHASECHK.TRANS64.TRYWAIT P0, [R7+URZ], R4 ;  /* 0x00000004070075a7 */ /* 0x0022a4000800017f */
[----:B--2---:R-:W-:Y:S05]  /*b850*/  @!P0 NANOSLEEP.SYNCS 0x989680 ;  /* 0x009896800000895d */ /* 0x004fea0003900000 */
[----:B------:R-:W2:Y:S02]  /*b860*/  @!P0 SYNCS.PHASECHK.TRANS64 P0, [R7+URZ], R4 ;  /* 0x00000004070085a7 */ /* 0x000ea4000800007f */
[----:B--2---:R-:W-:Y:S05]  /*b870*/  @!P0 BRA `(.L_x_309) ;  /* 0xfffffffc00f08947 */ /* 0x004fea000383ffff */
[----:B------:R-:W-:Y:S05]  /*b880*/  BRA `(.L_x_320) ;  /* 0xfffffffc00247947 */ /* 0x000fea000383ffff */
.L_x_321:
[----:B------:R-:W-:-:S00]  /*b890*/  BRA `(.L_x_321) ;  /* 0xfffffffc00fc7947 */ /* 0x000fc0000383ffff */
[----:B------:R-:W-:-:S00]  /*b8a0*/  NOP ;  /* 0x0000000000007918 */ /* 0x000fc00000000000 */
        /* <DEDUP_REMOVED lines=13> */
.L_x_322:


//--------------------- .nv.global.init           --------------------------
	.section	.nv.global.init,"aw",@progbits
.nv.global.init:
	.type		$str$22,@object
	.size		$str$22,($str$23 - $str$22)
$str$22:
        /*0000*/ 	.byte	0x6b, 0x5f, 0x74, 0x69, 0x6c, 0x65, 0x5f, 0x63, 0x6f, 0x75, 0x6e, 0x74, 0x20, 0x3e, 0x3d, 0x20
        /*0010*/ 	.byte	0x31, 0x00
	.type		$str$23,@object
	.size		$str$23,(__unnamed_1 - $str$23)
$str$23:
        /*0012*/ 	.byte	0x2f, 0x74, 0x6d, 0x70, 0x2f, 0x63, 0x75, 0x74, 0x6c, 0x61, 0x73, 0x73, 0x5f, 0x73, 0x77, 0x65
        /*0022*/ 	.byte	0x65, 0x70, 0x5f, 0x73, 0x72, 0x63, 0x2f, 0x69, 0x6e, 0x63, 0x6c, 0x75, 0x64, 0x65, 0x2f, 0x63
        /*0032*/ 	.byte	0x75, 0x74, 0x6c, 0x61, 0x73, 0x73, 0x2f, 0x67, 0x65, 0x6d, 0x6d, 0x2f, 0x63, 0x6f, 0x6c, 0x6c
        /*0042*/ 	.byte	0x65, 0x63, 0x74, 0x69, 0x76, 0x65, 0x2f, 0x73, 0x6d, 0x39, 0x30, 0x5f, 0x6d, 0x6d, 0x61, 0x5f
        /*0052*/ 	.byte	0x74, 0x6d, 0x61, 0x5f, 0x67, 0x6d, 0x6d, 0x61, 0x5f, 0x73, 0x73, 0x5f, 0x77, 0x61, 0x72, 0x70
        /*0062*/ 	.byte	0x73, 0x70, 0x65, 0x63, 0x69, 0x61, 0x6c, 0x69, 0x7a, 0x65, 0x64, 0x2e, 0x68, 0x70, 0x70, 0x00
	.type		__unnamed_1,@object
	.size		__unnamed_1,(.L_0 - __unnamed_1)
__unnamed_1:
        /*0072*/ 	.byte	0x76, 0x6f, 0x69, 0x64, 0x20, 0x63, 0x75, 0x74, 0x6c, 0x61, 0x73, 0x73, 0x3a, 0x3a, 0x67, 0x65
        /* <DEDUP_REMOVED lines=175> */
        /*0b72*/ 	.byte	0x74, 0x79, 0x5d, 0x00
.L_0:


//--------------------- .nv.shared._ZN7cutlass13device_kernelINS_4gemm6kernel13GemmUniversalIN4cute5tupleIJiiiiEEENS1_10collective13CollectiveMmaINS1_34MainloopSm90TmaGmmaWarpSpecializedILi4ENS5_IJNS4_1CILi1EEESB_SB_EEENS1_35KernelTmaWarpSpecializedCooperativeEEENS5_IJNSA_ILi128EEENSA_ILi256EEENSA_ILi32EEEEEEfNS5_IJlSB_lEEEfSJ_NS4_8TiledMMAINS4_8MMA_AtomIJNS4_4SM904GMMA30MMA_64x256x8_F32TF32TF32_SS_TNILNSN_7ScaleInE1ELSP_1EEEEEENS4_6LayoutINS5_IJNSA_ILi2EEESB_SB_EEENS5_IJSB_NSA_ILi0EEESV_EEEEENS5_IJNS4_10UnderscoreESY_SY_EEEEENS4_13SM90_TMA_LOADENS4_14ComposedLayoutINS4_7SwizzleILi3ELi4ELi3EEENS4_18smem_ptr_flag_bitsILi32EEENSS_INS5_IJNSA_ILi8EEESH_EEENS5_IJSH_SB_EEEEEEEvNS4_8identityES11_S1B_vS1C_EENS_8epilogue10collective6detail29Sm90TmaWarpSpecializedAdapterINS1F_15DefaultEpilogueINS_10tfloat32_tESJ_SJ_NS1E_6thread17LinearCombinationIS1J_Li1EffLNS1K_9ScaleType4KindE0ELNS_15FloatRoundStyleE2ES1J_EENS1_15EpilogueDefaultEEEEEvvEEEEvNT_6ParamsE --------------------------
	.section	.nv.shared._ZN7cutlass13device_kernelINS_4gemm6kernel13GemmUniversalIN4cute5tupleIJiiiiEEENS1_10collective13CollectiveMmaINS1_34MainloopSm90TmaGmmaWarpSpecializedILi4ENS5_IJNS4_1CILi1EEESB_SB_EEENS1_35KernelTmaWarpSpecializedCooperativeEEENS5_IJNSA_ILi128EEENSA_ILi256EEENSA_ILi32EEEEEEfNS5_IJlSB_lEEEfSJ_NS4_8TiledMMAINS4_8MMA_AtomIJNS4_4SM904GMMA30MMA_64x256x8_F32TF32TF32_SS_TNILNSN_7ScaleInE1ELSP_1EEEEEENS4_6LayoutINS5_IJNSA_ILi2EEESB_SB_EEENS5_IJSB_NSA_ILi0EEESV_EEEEENS5_IJNS4_10UnderscoreESY_SY_EEEEENS4_13SM90_TMA_LOADENS4_14ComposedLayoutINS4_7SwizzleILi3ELi4ELi3EEENS4_18smem_ptr_flag_bitsILi32EEENSS_INS5_IJNSA_ILi8EEESH_EEENS5_IJSH_SB_EEEEEEEvNS4_8identityES11_S1B_vS1C_EENS_8epilogue10collective6detail29Sm90TmaWarpSpecializedAdapterINS1F_15DefaultEpilogueINS_10tfloat32_tESJ_SJ_NS1E_6thread17LinearCombinationIS1J_Li1EffLNS1K_9ScaleType4KindE0ELNS_15FloatRoundStyleE2ES1J_EENS1_15EpilogueDefaultEEEEEvvEEEEvNT_6ParamsE,"aw",@nobits
	.sectionflags	@""
	.align	16
	.zero		1024


//--------------------- .nv.shared.reserved.0     --------------------------
	.section	.nv.shared.reserved.0,"aw",@nobits
	.weak		__nv_reservedSMEM_offset_0_alias
	.size		__nv_reservedSMEM_offset_0_alias, 0, 0
	.other		__nv_reservedSMEM_offset_0_alias,@"STO_CUDA_RESERVED_SHARED STV_DEFAULT"
__nv_reservedSMEM_offset_0_alias:
	.zero		0


//--------------------- .nv.global                --------------------------
	.section	.nv.global,"aw",@nobits
.nv.global:
	.type		_ZN39_INTERNAL_b08548c4_4_k_cu_ca0156cb_29304cute1_E,@object
	.size		_ZN39_INTERNAL_b08548c4_4_k_cu_ca0156cb_29304cute1_E,(_ZN39_INTERNAL_b08548c4_4_k_cu_ca0156cb_29304cuda3std3__45__cpo6cbeginE - _ZN39_INTERNAL_b08548c4_4_k_cu_ca0156cb_29304cute1_E)
_ZN39_INTERNAL_b08548c4_4_k_cu_ca0156cb_29304cute1_E:
	.zero		1
	.type		_ZN39_INTERNAL_b08548c4_4_k_cu_ca0156cb_29304cuda3std3__45__cpo6cbeginE,@object
	.size		_ZN39_INTERNAL_b08548c4_4_k_cu_ca0156cb_29304cuda3std3__45__cpo6cbeginE,(_ZN39_INTERNAL_b08548c4_4_k_cu_ca0156cb_29304cuda3std3__48in_placeE - _ZN39_INTERNAL_b08548c4_4_k_cu_ca0156cb_29304cuda3std3__45__cpo6cbeginE)
_ZN39_INTERNAL_b08548c4_4_k_cu_ca0156cb_29304cuda3std3__45__cpo6cbeginE:
	.zero		1
	.type		_ZN39_INTERNAL_b08548c4_4_k_cu_ca0156cb_29304cuda3std3__48in_placeE,@object
	.size		_ZN39_INTERNAL_b08548c4_4_k_cu_ca0156cb_29304cuda3std3__48in_placeE,(_ZN39_INTERNAL_b08548c4_4_k_cu_ca0156cb_29304cuda3std6ranges3__45__cpo9iter_moveE - _ZN39_INTERNAL_b08548c4_4_k_cu_ca0156cb_29304cuda3std3__48in_placeE)
_ZN39_INTERNAL_b08548c4_4_k_cu_ca0156cb_29304cuda3std3__48in_placeE:
	.zero		1
	.type		_ZN39_INTERNAL_b08548c4_4_k_cu_ca0156cb_29304cuda3std6ranges3__45__cpo9iter_moveE,@object
	.size		_ZN39_INTERNAL_b08548c4_4_k_cu_ca0156cb_29304cuda3std6ranges3__45__cpo9iter_moveE,(_ZN39_INTERNAL_b08548c4_4_k_cu_ca0156cb_29304cuda3std3__45__cpo5beginE - _ZN39_INTERNAL_b08548c4_4_k_cu_ca0156cb_29304cuda3std6ranges3__45__cpo9iter_moveE)
_ZN39_INTERNAL_b08548c4_4_k_cu_ca0156cb_29304cuda3std6ranges3__45__cpo9iter_moveE:
	.zero		1
	.type		_ZN39_INTERNAL_b08548c4_4_k_cu_ca0156cb_29304cuda3std3__45__cpo5beginE,@object
	.size		_ZN39_INTERNAL_b08548c4_4_k_cu_ca0156cb_29304cuda3std3__45__cpo5beginE,(_ZN39_INTERNAL_b08548c4_4_k_cu_ca0156cb_29304cuda3std3__441_GLOBAL__N__b08548c4_4_k_cu_ca0156cb_29306ignoreE - _ZN39_INTERNAL_b08548c4_4_k_cu_ca0156cb_29304cuda3std3__45__cpo5beginE)
_ZN39_INTERNAL_b08548c4_4_k_cu_ca0156cb_29304cuda3std3__45__cpo5beginE:
	.zero		1
	.type		_ZN39_INTERNAL_b08548c4_4_k_cu_ca0156cb_29304cuda3std3__441_GLOBAL__N__b08548c4_4_k_cu_ca0156cb_29306ignoreE,@object
	.size		_ZN39_INTERNAL_b08548c4_4_k_cu_ca0156cb_29304cuda3std3__441_GLOBAL__N__b08548c4_4_k_cu_ca0156cb_29306ignoreE,(_ZN39_INTERNAL_b08548c4_4_k_cu_ca0156cb_29304cute7productE - _ZN39_INTERNAL_b08548c4_4_k_cu_ca0156cb_29304cuda3std3__441_GLOBAL__N__b08548c4_4_k_cu_ca0156cb_29306ignoreE)
_ZN39_INTERNAL_b08548c4_4_k_cu_ca0156cb_29304cuda3std3__441_GLOBAL__N__b08548c4_4_k_cu_ca0156cb_29306ignoreE:
	.zero		1
	.type		_ZN39_INTERNAL_b08548c4_4_k_cu_ca0156cb_29304cute7productE,@object
	.size		_ZN39_INTERNAL_b08548c4_4_k_cu_ca0156cb_29304cute7productE,(_ZN39_INTERNAL_b08548c4_4_k_cu_ca0156cb_29304cuda3std3__45__cpo3endE - _ZN39_INTERNAL_b08548c4_4_k_cu_ca0156cb_29304cute7productE)
_ZN39_INTERNAL_b08548c4_4_k_cu_ca0156cb_29304cute7productE:
	.zero		1
	.type		_ZN39_INTERNAL_b08548c4_4_k_cu_ca0156cb_29304cuda3std3__45__cpo3endE,@object
	.size		_ZN39_INTERNAL_b08548c4_4_k_cu_ca0156cb_29304cuda3std3__45__cpo3endE,(_ZN39_INTERNAL_b08548c4_4_k_cu_ca0156cb_29304cuda3std3__419piecewise_constructE - _ZN39_INTERNAL_b08548c4_4_k_cu_ca0156cb_29304cuda3std3__45__cpo3endE)
_ZN39_INTERNAL_b08548c4_4_k_cu_ca0156cb_29304cuda3std3__45__cpo3endE:
	.zero		1
	.type		_ZN39_INTERNAL_b08548c4_4_k_cu_ca0156cb_29304cuda3std3__419piecewise_constructE,@object
	.size		_ZN39_INTERNAL_b08548c4_4_k_cu_ca0156cb_29304cuda3std3__419piecewise_constructE,(_ZN39_INTERNAL_b08548c4_4_k_cu_ca0156cb_29304cuda3std3__45__cpo4cendE - _ZN39_INTERNAL_b08548c4_4_k_cu_ca0156cb_29304cuda3std3__419piecewise_constructE)
_ZN39_INTERNAL_b08548c4_4_k_cu_ca0156cb_29304cuda3std3__419piecewise_constructE:
	.zero		1
	.type		_ZN39_INTERNAL_b08548c4_4_k_cu_ca0156cb_29304cuda3std3__45__cpo4cendE,@object
	.size		_ZN39_INTERNAL_b08548c4_4_k_cu_ca0156cb_29304cuda3std3__45__cpo4cendE,(_ZN39_INTERNAL_b08548c4_4_k_cu_ca0156cb_29304cuda3std6ranges3__45__cpo4swapE - _ZN39_INTERNAL_b08548c4_4_k_cu_ca0156cb_29304cuda3std3__45__cpo4cendE)
_ZN39_INTERNAL_b08548c4_4_k_cu_ca0156cb_29304cuda3std3__45__cpo4cendE:
	.zero		1
	.type		_ZN39_INTERNAL_b08548c4_4_k_cu_ca0156cb_29304cuda3std6ranges3__45__cpo4swapE,@object
	.size		_ZN39_INTERNAL_b08548c4_4_k_cu_ca0156cb_29304cuda3std6ranges3__45__cpo4swapE,(.L_8 - _ZN39_INTERNAL_b08548c4_4_k_cu_ca0156cb_29304cuda3std6ranges3__45__cpo4swapE)
_ZN39_INTERNAL_b08548c4_4_k_cu_ca0156cb_29304cuda3std6ranges3__45__cpo4swapE:
	.zero		1
.L_8:


//--------------------- .nv.constant0._ZN7cutlass13device_kernelINS_4gemm6kernel13GemmUniversalIN4cute5tupleIJiiiiEEENS1_10collective13CollectiveMmaINS1_34MainloopSm90TmaGmmaWarpSpecializedILi4ENS5_IJNS4_1CILi1EEESB_SB_EEENS1_35KernelTmaWarpSpecializedCooperativeEEENS5_IJNSA_ILi128EEENSA_ILi256EEENSA_ILi32EEEEEEfNS5_IJlSB_lEEEfSJ_NS4_8TiledMMAINS4_8MMA_AtomIJNS4_4SM904GMMA30MMA_64x256x8_F32TF32TF32_SS_TNILNSN_7ScaleInE1ELSP_1EEEEEENS4_6LayoutINS5_IJNSA_ILi2EEESB_SB_EEENS5_IJSB_NSA_ILi0EEESV_EEEEENS5_IJNS4_10UnderscoreESY_SY_EEEEENS4_13SM90_TMA_LOADENS4_14ComposedLayoutINS4_7SwizzleILi3ELi4ELi3EEENS4_18smem_ptr_flag_bitsILi32EEENSS_INS5_IJNSA_ILi8EEESH_EEENS5_IJSH_SB_EEEEEEEvNS4_8identityES11_S1B_vS1C_EENS_8epilogue10collective6detail29Sm90TmaWarpSpecializedAdapterINS1F_15DefaultEpilogueINS_10tfloat32_tESJ_SJ_NS1E_6thread17LinearCombinationIS1J_Li1EffLNS1K_9ScaleType4KindE0ELNS_15FloatRoundStyleE2ES1J_EENS1_15EpilogueDefaultEEEEEvvEEEEvNT_6ParamsE --------------------------
	.section	.nv.constant0._ZN7cutlass13device_kernelINS_4gemm6kernel13GemmUniversalIN4cute5tupleIJiiiiEEENS1_10collective13CollectiveMmaINS1_34MainloopSm90TmaGmmaWarpSpecializedILi4ENS5_IJNS4_1CILi1EEESB_SB_EEENS1_35KernelTmaWarpSpecializedCooperativeEEENS5_IJNSA_ILi128EEENSA_ILi256EEENSA_ILi32EEEEEEfNS5_IJlSB_lEEEfSJ_NS4_8TiledMMAINS4_8MMA_AtomIJNS4_4SM904GMMA30MMA_64x256x8_F32TF32TF32_SS_TNILNSN_7ScaleInE1ELSP_1EEEEEENS4_6LayoutINS5_IJNSA_ILi2EEESB_SB_EEENS5_IJSB_NSA_ILi0EEESV_EEEEENS5_IJNS4_10UnderscoreESY_SY_EEEEENS4_13SM90_TMA_LOADENS4_14ComposedLayoutINS4_7SwizzleILi3ELi4ELi3EEENS4_18smem_ptr_flag_bitsILi32EEENSS_INS5_IJNSA_ILi8EEESH_EEENS5_IJSH_SB_EEEEEEEvNS4_8identityES11_S1B_vS1C_EENS_8epilogue10collective6detail29Sm90TmaWarpSpecializedAdapterINS1F_15DefaultEpilogueINS_10tfloat32_tESJ_SJ_NS1E_6thread17LinearCombinationIS1J_Li1EffLNS1K_9ScaleType4KindE0ELNS_15FloatRoundStyleE2ES1J_EENS1_15EpilogueDefaultEEEEEvvEEEEvNT_6ParamsE,"a",@progbits
	.sectionflags	@""
	.align	4
.nv.constant0._ZN7cutlass13device_kernelINS_4gemm6kernel13GemmUniversalIN4cute5tupleIJiiiiEEENS1_10collective13CollectiveMmaINS1_34MainloopSm90TmaGmmaWarpSpecializedILi4ENS5_IJNS4_1CILi1EEESB_SB_EEENS1_35KernelTmaWarpSpecializedCooperativeEEENS5_IJNSA_ILi128EEENSA_ILi256EEENSA_ILi32EEEEEEfNS5_IJlSB_lEEEfSJ_NS4_8TiledMMAINS4_8MMA_AtomIJNS4_4SM904GMMA30MMA_64x256x8_F32TF32TF32_SS_TNILNSN_7ScaleInE1ELSP_1EEEEEENS4_6LayoutINS5_IJNSA_ILi2EEESB_SB_EEENS5_IJSB_NSA_ILi0EEESV_EEEEENS5_IJNS4_10UnderscoreESY_SY_EEEEENS4_13SM90_TMA_LOADENS4_14ComposedLayoutINS4_7SwizzleILi3ELi4ELi3EEENS4_18smem_ptr_flag_bitsILi32EEENSS_INS5_IJNSA_ILi8EEESH_EEENS5_IJSH_SB_EEEEEEEvNS4_8identityES11_S1B_vS1C_EENS_8epilogue10collective6detail29Sm90TmaWarpSpecializedAdapterINS1F_15DefaultEpilogueINS_10tfloat32_tESJ_SJ_NS1E_6thread17LinearCombinationIS1J_Li1EffLNS1K_9ScaleType4KindE0ELNS_15FloatRoundStyleE2ES1J_EENS1_15EpilogueDefaultEEEEEvvEEEEvNT_6ParamsE:
	.zero		1664


//--------------------- SYMBOLS --------------------------

	.type		.nv.reservedSmem.offset0,@object
	.size		.nv.reservedSmem.offset0,0x4
	.type		__assertfail,@function
